# CuTe-DSL kernel — source=cudnn_frontend_dsl family=gemm_swiglu
# config = {"ab_dtype": "Float8E4M3FN", "c_dtype": "BFloat16", "mma_mn": [64, 128], "cluster_mn": [4, 1]}


// ===== COMPILED SASS (sm_100a) =====

	.target	sm_100a

	.elftype	@"ET_EXEC"


//--------------------- .note.nv.tkinfo           --------------------------
	.section	.note.nv.tkinfo,"",@"SHT_NOTE"
	.sectionflags	@"SHF_NOTE_NV_TKINFO"
	.tkinfo
        /*0018*/ 	.word	0x00000081
        /*0030*/ 	.string	""
        /*0030*/ 	.string	"ptxas"
        /*0030*/ 	.string	"Cuda compilation tools, release 12.9, V12.9.83"
        /*0030*/ 	.string	"Build system must define TOOLS_VERSION_EXTENDED"
        /*0030*/ 	.string	"-O 3 -arch sm_100a "



//--------------------- .note.nv.cuver            --------------------------
	.section	.note.nv.cuver,"",@"SHT_NOTE"
	.sectionflags	@"SHF_NOTE_NV_CUVER"
        /*0018*/ 	.short	0x0001
        /*001a*/ 	.short	0x0064
        /*001c*/ 	.short	0x0001
        /*001e*/ 	.short	0x0000
        /*0020*/ 	.short	0x0001
        /*0022*/ 	.short	0x0000


//--------------------- .nv.info                  --------------------------
	.section	.nv.info,"",@"SHT_CUDA_INFO"
	.align	4


	//----- nvinfo : EIATTR_REGCOUNT
	.align		4
        /*0000*/ 	.byte	0x04, 0x2f
        /*0002*/ 	.short	(.L_4 - .L_3)
	.align		4
.L_3:
        /*0004*/ 	.word	index@(kernel_cutlass_kernel_cudnngemm_swigludense_gemm_persistent_swigluPersistentDenseGemmKernel_object_at__TiledMMA_ThrLayoutVMNK11110000_PermutationMNK____MMAAtom_ThrID10_ShapeMNK6412832_TVL_0)
        /*0008*/ 	.word	0x00000065


	//----- nvinfo : EIATTR_FRAME_SIZE
	.align		4
.L_4:
        /*000c*/ 	.byte	0x04, 0x11
        /*000e*/ 	.short	(.L_6 - .L_5)
	.align		4
.L_5:
        /*0010*/ 	.word	index@($__internal_2_$__cuda_sm10x_tcgen05_guardrail_trap_unallocated_columns_being_dealloced)
        /*0014*/ 	.word	0x00000000


	//----- nvinfo : EIATTR_FRAME_SIZE
	.align		4
.L_6:
        /*0018*/ 	.byte	0x04, 0x11
        /*001a*/ 	.short	(.L_8 - .L_7)
	.align		4
.L_7:
        /*001c*/ 	.word	index@($__internal_1_$__cuda_sm10x_tcgen05_guardrail_trap_phase_invalid_during_alloc)
        /*0020*/ 	.word	0x00000000


	//----- nvinfo : EIATTR_FRAME_SIZE
	.align		4
.L_8:
        /*0024*/ 	.byte	0x04, 0x11
        /*0026*/ 	.short	(.L_10 - .L_9)
	.align		4
.L_9:
        /*0028*/ 	.word	index@($__internal_0_$__cuda_sm10x_tcgen05_guardrail_trap_col_being_dealloced_not_returned_by_alloc)
        /*002c*/ 	.word	0x00000000


	//----- nvinfo : EIATTR_FRAME_SIZE
	.align		4
.L_10:
        /*0030*/ 	.byte	0x04, 0x11
        /*0032*/ 	.short	(.L_12 - .L_11)
	.align		4
.L_11:
        /*0034*/ 	.word	index@(kernel_cutlass_kernel_cudnngemm_swigludense_gemm_persistent_swigluPersistentDenseGemmKernel_object_at__TiledMMA_ThrLayoutVMNK11110000_PermutationMNK____MMAAtom_ThrID10_ShapeMNK6412832_TVL_0)
        /*0038*/ 	.word	0x00000000


	//----- nvinfo : EIATTR_MIN_STACK_SIZE
	.align		4
.L_12:
        /*003c*/ 	.byte	0x04, 0x12
        /*003e*/ 	.short	(.L_14 - .L_13)
	.align		4
.L_13:
        /*0040*/ 	.word	index@(kernel_cutlass_kernel_cudnngemm_swigludense_gemm_persistent_swigluPersistentDenseGemmKernel_object_at__TiledMMA_ThrLayoutVMNK11110000_PermutationMNK____MMAAtom_ThrID10_ShapeMNK6412832_TVL_0)
        /*0044*/ 	.word	0x00000000
.L_14:


//--------------------- .nv.info.kernel_cutlass_kernel_cudnngemm_swigludense_gemm_persistent_swigluPersistentDenseGemmKernel_object_at__TiledMMA_ThrLayoutVMNK11110000_PermutationMNK____MMAAtom_ThrID10_ShapeMNK6412832_TVL_0 --------------------------
	.section	.nv.info.kernel_cutlass_kernel_cudnngemm_swigludense_gemm_persistent_swigluPersistentDenseGemmKernel_object_at__TiledMMA_ThrLayoutVMNK11110000_PermutationMNK____MMAAtom_ThrID10_ShapeMNK6412832_TVL_0,"",@"SHT_CUDA_INFO"
	.sectionflags	@""
	.align	4


	//----- nvinfo : EIATTR_CUDA_API_VERSION
	.align		4
        /*0000*/ 	.byte	0x04, 0x37
        /*0002*/ 	.short	(.L_16 - .L_15)
.L_15:
        /*0004*/ 	.word	0x00000081


	//----- nvinfo : EIATTR_KPARAM_INFO
	.align		4
.L_16:
        /*0008*/ 	.byte	0x04, 0x17
        /*000a*/ 	.short	(.L_18 - .L_17)
.L_17:
        /*000c*/ 	.word	0x00000000
        /*0010*/ 	.short	0x0008
        /*0012*/ 	.short	0x0264
        /*0014*/ 	.byte	0x00, 0xf0, 0x11, 0x00


	//----- nvinfo : EIATTR_KPARAM_INFO
	.align		4
.L_18:
        /*0018*/ 	.byte	0x04, 0x17
        /*001a*/ 	.short	(.L_20 - .L_19)
.L_19:
        /*001c*/ 	.word	0x00000000
        /*0020*/ 	.short	0x0007
        /*0022*/ 	.short	0x0258
        /*0024*/ 	.byte	0x00, 0xf0, 0x31, 0x00


	//----- nvinfo : EIATTR_KPARAM_INFO
	.align		4
.L_20:
        /*0028*/ 	.byte	0x04, 0x17
        /*002a*/ 	.short	(.L_22 - .L_21)
.L_21:
        /*002c*/ 	.word	0x00000000
        /*0030*/ 	.short	0x0006
        /*0032*/ 	.short	0x024c
        /*0034*/ 	.byte	0x00, 0xf0, 0x31, 0x00


	//----- nvinfo : EIATTR_KPARAM_INFO
	.align		4
.L_22:
        /*0038*/ 	.byte	0x04, 0x17
        /*003a*/ 	.short	(.L_24 - .L_23)
.L_23:
        /*003c*/ 	.word	0x00000000
        /*0040*/ 	.short	0x0005
        /*0042*/ 	.short	0x0240
        /*0044*/ 	.byte	0x00, 0xf0, 0x31, 0x00


	//----- nvinfo : EIATTR_KPARAM_INFO
	.align		4
.L_24:
        /*0048*/ 	.byte	0x04, 0x17
        /*004a*/ 	.short	(.L_26 - .L_25)
.L_25:
        /*004c*/ 	.word	0x00000000
        /*0050*/ 	.short	0x0004
        /*0052*/ 	.short	0x01c0
        /*0054*/ 	.byte	0x00, 0xf0, 0x01, 0x02


	//----- nvinfo : EIATTR_KPARAM_INFO
	.align		4
.L_26:
        /*0058*/ 	.byte	0x04, 0x17
        /*005a*/ 	.short	(.L_28 - .L_27)
.L_27:
        /*005c*/ 	.word	0x00000000
        /*0060*/ 	.short	0x0003
        /*0062*/ 	.short	0x0140
        /*0064*/ 	.byte	0x00, 0xf0, 0x01, 0x02


	//----- nvinfo : EIATTR_KPARAM_INFO
	.align		4
.L_28:
        /*0068*/ 	.byte	0x04, 0x17
        /*006a*/ 	.short	(.L_30 - .L_29)
.L_29:
        /*006c*/ 	.word	0x00000000
        /*0070*/ 	.short	0x0002
        /*0072*/ 	.short	0x00c0
        /*0074*/ 	.byte	0x00, 0xf0, 0x01, 0x02


	//----- nvinfo : EIATTR_KPARAM_INFO
	.align		4
.L_30:
        /*0078*/ 	.byte	0x04, 0x17
        /*007a*/ 	.short	(.L_32 - .L_31)
.L_31:
        /*007c*/ 	.word	0x00000000
        /*0080*/ 	.short	0x0001
        /*0082*/ 	.short	0x0040
        /*0084*/ 	.byte	0x00, 0xf0, 0x01, 0x02


	//----- nvinfo : EIATTR_KPARAM_INFO
	.align		4
.L_32:
        /*0088*/ 	.byte	0x04, 0x17
        /*008a*/ 	.short	(.L_34 - .L_33)
.L_33:
        /*008c*/ 	.word	0x00000000
        /*0090*/ 	.short	0x0000
        /*0092*/ 	.short	0x0000
        /*0094*/ 	.byte	0x00, 0xf0, 0x0d, 0x00


	//----- nvinfo : EIATTR_AT_ENTRY_FRAGMENTS
	.align		4
.L_34:
        /*0098*/ 	.byte	0x04, 0x4f
        /*009a*/ 	.short	(.L_36 - .L_35)


	//   ....[0]....
.L_35:
        /*009c*/ 	.word	0x00000004


	//----- nvinfo : EIATTR_RESERVED_SMEM_USED
	.align		4
.L_36:
        /*00a0*/ 	.byte	0x01, 0x41
	.zero		2


	//----- nvinfo : EIATTR_SPARSE_MMA_MASK
	.align		4
        /*00a4*/ 	.byte	0x03, 0x50
        /*00a6*/ 	.short	0x0000


	//----- nvinfo : EIATTR_TCGEN05_1CTA_USED
	.align		4
        /*00a8*/ 	.byte	0x01, 0x51
	.zero		2


	//----- nvinfo : EIATTR_MAXREG_COUNT
	.align		4
        /*00ac*/ 	.byte	0x03, 0x1b
        /*00ae*/ 	.short	0x00ff


	//----- nvinfo : EIATTR_NUM_BARRIERS
	.align		4
        /*00b0*/ 	.byte	0x02, 0x4c
        /*00b2*/ 	.byte	0x03
	.zero		1


	//----- nvinfo : EIATTR_INT_WARP_WIDE_INSTR_OFFSETS
	.align		4
        /*00b4*/ 	.byte	0x04, 0x31
        /*00b6*/ 	.short	(.L_38 - .L_37)


	//   ....[0]....
.L_37:
        /*00b8*/ 	.word	0x00003f00


	//   ....[1]....
        /*00bc*/ 	.word	0x00003f40


	//----- nvinfo : EIATTR_COOP_GROUP_MASK_REGIDS
	.align		4
.L_38:
        /*00c0*/ 	.byte	0x04, 0x29
        /*00c2*/ 	.short	(.L_40 - .L_39)


	//   ....[0]....
.L_39:
        /*00c4*/ 	.word	0xffffffff


	//   ....[1]....
        /*00c8*/ 	.word	0xffffffff


	//   ....[2]....
        /*00cc*/ 	.word	0xffffffff


	//   ....[3]....
        /*00d0*/ 	.word	0xffffffff


	//   ....[4]....
        /*00d4*/ 	.word	0xffffffff


	//   ....[5]....
        /*00d8*/ 	.word	0xffffffff


	//   ....[6]....
        /*00dc*/ 	.word	0xffffffff


	//----- nvinfo : EIATTR_COOP_GROUP_INSTR_OFFSETS
	.align		4
.L_40:
        /*00e0*/ 	.byte	0x04, 0x28
        /*00e2*/ 	.short	(.L_42 - .L_41)


	//   ....[0]....
.L_41:
        /*00e4*/ 	.word	0x00000400


	//   ....[1]....
        /*00e8*/ 	.word	0x000005b0


	//   ....[2]....
        /*00ec*/ 	.word	0x00000650


	//   ....[3]....
        /*00f0*/ 	.word	0x000019c0


	//   ....[4]....
        /*00f4*/ 	.word	0x00001c80


	//   ....[5]....
        /*00f8*/ 	.word	0x00003d90


	//   ....[6]....
        /*00fc*/ 	.word	0x00003ff0


	//----- nvinfo : EIATTR_VRC_CTA_INIT_COUNT
	.align		4
.L_42:
        /*0100*/ 	.byte	0x02, 0x4a
        /*0102*/ 	.byte	0x80
	.zero		1


	//----- nvinfo : EIATTR_MBARRIER_INSTR_OFFSETS
	.align		4
        /*0104*/ 	.byte	0x04, 0x39
        /*0106*/ 	.short	(.L_44 - .L_43)


	//   ....[0]....
.L_43:
        /*0108*/ 	.word	0x000002d0
        /*010c*/ 	.word	0x000000ff
        /*0110*/ 	.word	0x00000000
        /*0114*/ 	.short	0x0100
        /*0116*/ 	.byte	0x05
	.zero		1


	//   ....[1]....
        /*0118*/ 	.word	0x000002e0
        /*011c*/ 	.word	0x000000ff
        /*0120*/ 	.word	0x00000008
        /*0124*/ 	.short	0x0100
        /*0126*/ 	.byte	0x05
	.zero		1


	//   ....[2]....
        /*0128*/ 	.word	0x000002f0
        /*012c*/ 	.word	0x000000ff
        /*0130*/ 	.word	0x00000010
        /*0134*/ 	.short	0x0100
        /*0136*/ 	.byte	0x05
	.zero		1


	//   ....[3]....
        /*0138*/ 	.word	0x00000300
        /*013c*/ 	.word	0x000000ff
        /*0140*/ 	.word	0x00000018
        /*0144*/ 	.short	0x0100
        /*0146*/ 	.byte	0x05
	.zero		1


	//   ....[4]....
        /*0148*/ 	.word	0x00000310
        /*014c*/ 	.word	0x000000ff
        /*0150*/ 	.word	0x00000020
        /*0154*/ 	.short	0x0100
        /*0156*/ 	.byte	0x05
	.zero		1


	//   ....[5]....
        /*0158*/ 	.word	0x00000320
        /*015c*/ 	.word	0x000000ff
        /*0160*/ 	.word	0x00000028
        /*0164*/ 	.short	0x0100
        /*0166*/ 	.byte	0x05
	.zero		1


	//   ....[6]....
        /*0168*/ 	.word	0x00000330
        /*016c*/ 	.word	0x000000ff
        /*0170*/ 	.word	0x00000030
        /*0174*/ 	.short	0x0100
        /*0176*/ 	.byte	0x05
	.zero		1


	//   ....[7]....
        /*0178*/ 	.word	0x00000340
        /*017c*/ 	.word	0x000000ff
        /*0180*/ 	.word	0x00000038
        /*0184*/ 	.short	0x0100
        /*0186*/ 	.byte	0x05
	.zero		1


	//   ....[8]....
        /*0188*/ 	.word	0x00000350
        /*018c*/ 	.word	0x000000ff
        /*0190*/ 	.word	0x00000040
        /*0194*/ 	.short	0x0100
        /*0196*/ 	.byte	0x05
	.zero		1


	//   ....[9]....
        /*0198*/ 	.word	0x00000360
        /*019c*/ 	.word	0x000000ff
        /*01a0*/ 	.word	0x00000048
        /*01a4*/ 	.short	0x0100
        /*01a6*/ 	.byte	0x05
	.zero		1


	//   ....[10]....
        /*01a8*/ 	.word	0x00000370
        /*01ac*/ 	.word	0x000000ff
        /*01b0*/ 	.word	0x00000050
        /*01b4*/ 	.short	0x0100
        /*01b6*/ 	.byte	0x05
	.zero		1


	//   ....[11]....
        /*01b8*/ 	.word	0x00000380
        /*01bc*/ 	.word	0x000000ff
        /*01c0*/ 	.word	0x00000058
        /*01c4*/ 	.short	0x0100
        /*01c6*/ 	.byte	0x05
	.zero		1


	//   ....[12]....
        /*01c8*/ 	.word	0x00000390
        /*01cc*/ 	.word	0x000000ff
        /*01d0*/ 	.word	0x00000060
        /*01d4*/ 	.short	0x0100
        /*01d6*/ 	.byte	0x05
	.zero		1


	//   ....[13]....
        /*01d8*/ 	.word	0x000003a0
        /*01dc*/ 	.word	0x000000ff
        /*01e0*/ 	.word	0x00000068
        /*01e4*/ 	.short	0x0100
        /*01e6*/ 	.byte	0x05
	.zero		1


	//   ....[14]....
        /*01e8*/ 	.word	0x00000520
        /*01ec*/ 	.word	0x000000ff
        /*01f0*/ 	.word	0x00000070
        /*01f4*/ 	.short	0x0100
        /*01f6*/ 	.byte	0x06
	.zero		1


	//   ....[15]....
        /*01f8*/ 	.word	0x00000530
        /*01fc*/ 	.word	0x000000ff
        /*0200*/ 	.word	0x00000078
        /*0204*/ 	.short	0x0100
        /*0206*/ 	.byte	0x06
	.zero		1


	//   ....[16]....
        /*0208*/ 	.word	0x00000540
        /*020c*/ 	.word	0x000000ff
        /*0210*/ 	.word	0x00000080
        /*0214*/ 	.short	0x0100
        /*0216*/ 	.byte	0x06
	.zero		1


	//   ....[17]....
        /*0218*/ 	.word	0x00000550
        /*021c*/ 	.word	0x000000ff
        /*0220*/ 	.word	0x00000088
        /*0224*/ 	.short	0x0100
        /*0226*/ 	.byte	0x06
	.zero		1


	//   ....[18]....
        /*0228*/ 	.word	0x00000a70
        /*022c*/ 	.word	0x000000ff
        /*0230*/ 	.word	0x00000038
        /*0234*/ 	.short	0x010a
        /*0236*/ 	.byte	0x06
	.zero		1


	//   ....[19]....
        /*0238*/ 	.word	0x00000ba0
        /*023c*/ 	.word	0x000000ff
        /*0240*/ 	.word	0x00000038
        /*0244*/ 	.short	0x010a
        /*0246*/ 	.byte	0x09
	.zero		1


	//   ....[20]....
        /*0248*/ 	.word	0x00000cd0
        /*024c*/ 	.word	0x000000ff
        /*0250*/ 	.word	0x00000038
        /*0254*/ 	.short	0x010a
        /*0256*/ 	.byte	0x1d
	.zero		1


	//   ....[21]....
        /*0258*/ 	.word	0x00001090
        /*025c*/ 	.word	0x000000ff
        /*0260*/ 	.word	0x00000038
        /*0264*/ 	.short	0x010a
        /*0266*/ 	.byte	0x04
	.zero		1


	//   ....[22]....
        /*0268*/ 	.word	0x00001480
        /*026c*/ 	.word	0x000000ff
        /*0270*/ 	.word	0x00000000
        /*0274*/ 	.short	0x010a
        /*0276*/ 	.byte	0x06
	.zero		1


	//   ....[23]....
        /*0278*/ 	.word	0x000014b0
        /*027c*/ 	.word	0x000000ff
        /*0280*/ 	.word	0x00000080
        /*0284*/ 	.short	0x010a
        /*0286*/ 	.byte	0x07
	.zero		1


	//   ....[24]....
        /*0288*/ 	.word	0x00001650
        /*028c*/ 	.word	0x000000ff
        /*0290*/ 	.word	0x00000000
        /*0294*/ 	.short	0x010a
        /*0296*/ 	.byte	0x05
	.zero		1


	//   ....[25]....
        /*0298*/ 	.word	0x000017b0
        /*029c*/ 	.word	0x000000ff
        /*02a0*/ 	.word	0x00000000
        /*02a4*/ 	.short	0x010a
        /*02a6*/ 	.byte	0x06
	.zero		1


	//   ....[26]....
        /*02a8*/ 	.word	0x00001950
        /*02ac*/ 	.word	0x00000002
        /*02b0*/ 	.word	0x00000080
        /*02b4*/ 	.short	0x010a
        /*02b6*/ 	.byte	0xff
	.zero		1


	//   ....[27]....
        /*02b8*/ 	.word	0x00002280
        /*02bc*/ 	.word	0x00000003
        /*02c0*/ 	.word	0x00000070
        /*02c4*/ 	.short	0x010a
        /*02c6*/ 	.byte	0xff
	.zero		1


	//   ....[28]....
        /*02c8*/ 	.word	0x00003b60
        /*02cc*/ 	.word	0x00000003
        /*02d0*/ 	.word	0x00000080
        /*02d4*/ 	.short	0x0101
        /*02d6*/ 	.byte	0xff
	.zero		1


	//   ....[29]....
        /*02d8*/ 	.word	0x00004050
        /*02dc*/ 	.word	0x00000002
        /*02e0*/ 	.word	0x00000038
        /*02e4*/ 	.short	0x010a
        /*02e6*/ 	.byte	0xff
	.zero		1


	//   ....[30]....
        /*02e8*/ 	.word	0x000040d0
        /*02ec*/ 	.word	0x00000002
        /*02f0*/ 	.word	0x00000038
        /*02f4*/ 	.short	0x010a
        /*02f6*/ 	.byte	0xff
	.zero		1


	//   ....[31]....
        /*02f8*/ 	.word	0x00004150
        /*02fc*/ 	.word	0x00000002
        /*0300*/ 	.word	0x00000080
        /*0304*/ 	.short	0x010a
        /*0306*/ 	.byte	0xff
	.zero		1


	//   ....[32]....
        /*0308*/ 	.word	0x000041d0
        /*030c*/ 	.word	0x00000002
        /*0310*/ 	.word	0x00000000
        /*0314*/ 	.short	0x010a
        /*0316*/ 	.byte	0xff
	.zero		1


	//   ....[33]....
        /*0318*/ 	.word	0x00004230
        /*031c*/ 	.word	0x00000002
        /*0320*/ 	.word	0x00000080
        /*0324*/ 	.short	0x010a
        /*0326*/ 	.byte	0xff
	.zero		1


	//   ....[34]....
        /*0328*/ 	.word	0x00004290
        /*032c*/ 	.word	0x00000003
        /*0330*/ 	.word	0x00000070
        /*0334*/ 	.short	0x010a
        /*0336*/ 	.byte	0xff
	.zero		1


	//----- nvinfo : EIATTR_NUM_MBARRIERS
	.align		4
.L_44:
        /*0338*/ 	.byte	0x03, 0x38
        /*033a*/ 	.short	0x0012


	//----- nvinfo : EIATTR_EXIT_INSTR_OFFSETS
	.align		4
        /*033c*/ 	.byte	0x04, 0x1c
        /*033e*/ 	.short	(.L_46 - .L_45)


	//   ....[0]....
.L_45:
        /*0340*/ 	.word	0x00001980


	//   ....[1]....
        /*0344*/ 	.word	0x00004010


	//----- nvinfo : EIATTR_REQNTID
	.align		4
.L_46:
        /*0348*/ 	.byte	0x04, 0x10
        /*034a*/ 	.short	(.L_48 - .L_47)
.L_47:
        /*034c*/ 	.word	0x000000c0
        /*0350*/ 	.word	0x00000001
        /*0354*/ 	.word	0x00000001


	//----- nvinfo : EIATTR_CRS_STACK_SIZE
	.align		4
.L_48:
        /*0358*/ 	.byte	0x04, 0x1e
        /*035a*/ 	.short	(.L_50 - .L_49)
.L_49:
        /*035c*/ 	.word	0x00000000


	//----- nvinfo : EIATTR_CBANK_PARAM_SIZE
	.align		4
.L_50:
        /*0360*/ 	.byte	0x03, 0x19
        /*0362*/ 	.short	0x0268


	//----- nvinfo : EIATTR_PARAM_CBANK
	.align		4
        /*0364*/ 	.byte	0x04, 0x0a
        /*0366*/ 	.short	(.L_52 - .L_51)
	.align		4
.L_51:
        /*0368*/ 	.word	index@(.nv.constant0.kernel_cutlass_kernel_cudnngemm_swigludense_gemm_persistent_swigluPersistentDenseGemmKernel_object_at__TiledMMA_ThrLayoutVMNK11110000_PermutationMNK____MMAAtom_ThrID10_ShapeMNK6412832_TVL_0)
        /*036c*/ 	.short	0x0380
        /*036e*/ 	.short	0x0268


	//----- nvinfo : EIATTR_SW_WAR
	.align		4
.L_52:
        /*0370*/ 	.byte	0x04, 0x36
        /*0372*/ 	.short	(.L_54 - .L_53)
.L_53:
        /*0374*/ 	.word	0x00000008
.L_54:


//--------------------- .nv.compat                --------------------------
	.section	.nv.compat,"",@"SHT_CUDA_COMPAT_INFO"
	.align	4
        /*0000*/ 	.byte	0x02, 0x02, 0x02, 0x00, 0x02, 0x05, 0x05, 0x00, 0x02, 0x03, 0x01, 0x00, 0x02, 0x06, 0x01, 0x00


//--------------------- .nv.callgraph             --------------------------
	.section	.nv.callgraph,"",@"SHT_CUDA_CALLGRAPH"
	.align	4
	.sectionentsize	8
	.align		4
        /*0000*/ 	.word	0x00000000
	.align		4
        /*0004*/ 	.word	0xffffffff
	.align		4
        /*0008*/ 	.word	0x00000000
	.align		4
        /*000c*/ 	.word	0xfffffffe
	.align		4
        /*0010*/ 	.word	0x00000000
	.align		4
        /*0014*/ 	.word	0xfffffffd
	.align		4
        /*0018*/ 	.word	0x00000000
	.align		4
        /*001c*/ 	.word	0xfffffffc


//--------------------- .text.kernel_cutlass_kernel_cudnngemm_swigludense_gemm_persistent_swigluPersistentDenseGemmKernel_object_at__TiledMMA_ThrLayoutVMNK11110000_PermutationMNK____MMAAtom_ThrID10_ShapeMNK6412832_TVL_0 --------------------------
	.section	.text.kernel_cutlass_kernel_cudnngemm_swigludense_gemm_persistent_swigluPersistentDenseGemmKernel_object_at__TiledMMA_ThrLayoutVMNK11110000_PermutationMNK____MMAAtom_ThrID10_ShapeMNK6412832_TVL_0,"ax",@progbits
	.align	128
        .global         kernel_cutlass_kernel_cudnngemm_swigludense_gemm_persistent_swigluPersistentDenseGemmKernel_object_at__TiledMMA_ThrLayoutVMNK11110000_PermutationMNK____MMAAtom_ThrID10_ShapeMNK6412832_TVL_0
        .type           kernel_cutlass_kernel_cudnngemm_swigludense_gemm_persistent_swigluPersistentDenseGemmKernel_object_at__TiledMMA_ThrLayoutVMNK11110000_PermutationMNK____MMAAtom_ThrID10_ShapeMNK6412832_TVL_0,@function
        .size           kernel_cutlass_kernel_cudnngemm_swigludense_gemm_persistent_swigluPersistentDenseGemmKernel_object_at__TiledMMA_ThrLayoutVMNK11110000_PermutationMNK____MMAAtom_ThrID10_ShapeMNK6412832_TVL_0,(.L_x_56 - kernel_cutlass_kernel_cudnngemm_swigludense_gemm_persistent_swigluPersistentDenseGemmKernel_object_at__TiledMMA_ThrLayoutVMNK11110000_PermutationMNK____MMAAtom_ThrID10_ShapeMNK6412832_TVL_0)
        .other          kernel_cutlass_kernel_cudnngemm_swigludense_gemm_persistent_swigluPersistentDenseGemmKernel_object_at__TiledMMA_ThrLayoutVMNK11110000_PermutationMNK____MMAAtom_ThrID10_ShapeMNK6412832_TVL_0,@"STO_CUDA_ENTRY STV_DEFAULT"
kernel_cutlass_kernel_cudnngemm_swigludense_gemm_persistent_swigluPersistentDenseGemmKernel_object_at__TiledMMA_ThrLayoutVMNK11110000_PermutationMNK____MMAAtom_ThrID10_ShapeMNK6412832_TVL_0:
.text.kernel_cutlass_kernel_cudnngemm_swigludense_gemm_persistent_swigluPersistentDenseGemmKernel_object_at__TiledMMA_ThrLayoutVMNK11110000_PermutationMNK____MMAAtom_ThrID10_ShapeMNK6412832_TVL_0:
[----:B------:R-:W1:Y:S01]  /*0000*/  LDC R1, c[0x0][0x37c] ;  /* 0x0000df00ff017b82 */ /* 0x000e620000000800 */
[----:B------:R-:W2:Y:S07]  /*0010*/  S2R R0, SR_TID.X ;  /* 0x0000000000007919 */ /* 0x000eae0000002100 */
[----:B------:R-:W3:Y:S01]  /*0020*/  S2UR UR18, SR_CgaCtaId ;  /* 0x00000000001279c3 */ /* 0x000ee20000008800 */
[----:B------:R-:W4:Y:S01]  /*0030*/  LDCU.U8 UR7, c[0x0][0x382] ;  /* 0x00007040ff0777ac */ /* 0x000f220008000000 */
[----:B------:R-:W5:Y:S01]  /*0040*/  LDCU.U8 UR4, c[0x0][0x381] ;  /* 0x00007020ff0477ac */ /* 0x000f620008000000 */
[----:B------:R-:W2:Y:S01]  /*0050*/  LDCU UR5, c[0x0][0x36c] ;  /* 0x00006d80ff0577ac */ /* 0x000ea20008000800 */
[----:B----4-:R-:W-:-:S02]  /*0060*/  ULOP3.LUT UR7, UR7, 0x1, URZ, 0xc0, !UPT ;  /* 0x0000000107077892 */ /* 0x010fc4000f8ec0ff */
[----:B-----5:R-:W-:Y:S02]  /*0070*/  ULOP3.LUT UR4, UR4, 0x1, URZ, 0xc0, !UPT ;  /* 0x0000000104047892 */ /* 0x020fe4000f8ec0ff */
[----:B---3--:R-:W-:Y:S02]  /*0080*/  USHF.R.S32.HI UR6, URZ, 0x1f, UR18 ;  /* 0x0000001fff067899 */ /* 0x008fe40008011412 */
[----:B--2---:R-:W-:Y:S02]  /*0090*/  UISETP.EQ.U32.AND UP4, UPT, UR5, 0x1, UPT ;  /* 0x000000010500788c */ /* 0x004fe4000bf82070 */
[----:B------:R-:W-:Y:S01]  /*00a0*/  ULEA.HI UR6, UR6, UR18, URZ, 0x2 ;  /* 0x0000001206067291 */ /* 0x000fe2000f8f10ff */
[----:B------:R-:W-:Y:S01]  /*00b0*/  SHF.R.U32.HI R69, RZ, 0x5, R0 ;  /* 0x00000005ff457819 */ /* 0x000fe20000011600 */
[----:B------:R-:W-:Y:S02]  /*00c0*/  UISETP.NE.U32.AND UP6, UPT, UR7, 0x1, UPT ;  /* 0x000000010700788c */ /* 0x000fe4000bfc5070 */
[----:B------:R-:W-:Y:S01]  /*00d0*/  ULOP3.LUT UR6, UR6, 0xfffffffc, URZ, 0xc0, !UPT ;  /* 0xfffffffc06067892 */ /* 0x000fe2000f8ec0ff */
[C---:B------:R-:W-:Y:S01]  /*00e0*/  ISETP.NE.AND P1, PT, R69.reuse, 0x5, PT ;  /* 0x000000054500780c */ /* 0x040fe20003f25270 */
[----:B------:R-:W-:Y:S01]  /*00f0*/  UISETP.NE.U32.AND UP5, UPT, UR4, 0x1, UPT ;  /* 0x000000010400788c */ /* 0x000fe2000bfa5070 */
[----:B------:R-:W-:Y:S01]  /*0100*/  ISETP.NE.AND P0, PT, R69, RZ, PT ;  /* 0x000000ff4500720c */ /* 0x000fe20003f05270 */
[----:B------:R-:W-:-:S10]  /*0110*/  UIADD3 UR20, UPT, UPT, -UR6, UR18, URZ ;  /* 0x0000001206147290 */ /* 0x000fd4000fffe1ff */
[----:B-1----:R-:W-:Y:S05]  /*0120*/  @P1 BRA `(.L_x_0) ;  /* 0x0000000000381947 */ /* 0x002fea0003800000 */
[----:B------:R-:W1:Y:S02]  /*0130*/  LDCU.64 UR4, c[0x0][0x348] ;  /* 0x00006900ff0477ac */ /* 0x000e640008000a00 */
[----:B-1----:R-:W-:Y:S02]  /*0140*/  UIADD3 UR10, UP3, UPT, UR4, 0x40, URZ ;  /* 0x00000040040a7890 */ /* 0x002fe4000ff7e0ff */
[----:B------:R-:W-:Y:S02]  /*0150*/  UIADD3 UR8, UP2, UPT, UR4, 0xc0, URZ ;  /* 0x000000c004087890 */ /* 0x000fe4000ff5e0ff */
[----:B------:R-:W-:Y:S02]  /*0160*/  UIADD3 UR6, UP1, UPT, UR4, 0x140, URZ ;  /* 0x0000014004067890 */ /* 0x000fe4000ff3e0ff */
[----:B------:R-:W-:Y:S02]  /*0170*/  UIADD3 UR4, UP0, UPT, UR4, 0x1c0, URZ ;  /* 0x000001c004047890 */ /* 0x000fe4000ff1e0ff */
[----:B------:R-:W-:-:S02]  /*0180*/  UIADD3.X UR11, UPT, UPT, URZ, UR5, URZ, UP3, !UPT ;  /* 0x00000005ff0b7290 */ /* 0x000fc40009ffe4ff */
[----:B------:R-:W-:Y:S02]  /*0190*/  UIADD3.X UR9, UPT, UPT, URZ, UR5, URZ, UP2, !UPT ;  /* 0x00000005ff097290 */ /* 0x000fe400097fe4ff */
[----:B------:R-:W-:Y:S02]  /*01a0*/  UIADD3.X UR7, UPT, UPT, URZ, UR5, URZ, UP1, !UPT ;  /* 0x00000005ff077290 */ /* 0x000fe40008ffe4ff */
[----:B------:R-:W-:-:S03]  /*01b0*/  UIADD3.X UR5, UPT, UPT, URZ, UR5, URZ, UP0, !UPT ;  /* 0x00000005ff057290 */ /* 0x000fc600087fe4ff */
[----:B------:R1:W-:Y:S02]  /*01c0*/  UTMACCTL.PF [UR10] ;  /* 0x000000000a0079b9 */ /* 0x0003e40008040000 */
[----:B------:R1:W-:Y:S02]  /*01d0*/  UTMACCTL.PF [UR8] ;  /* 0x00000000080079b9 */ /* 0x0003e40008040000 */
[----:B------:R1:W-:Y:S02]  /*01e0*/  UTMACCTL.PF [UR6] ;  /* 0x00000000060079b9 */ /* 0x0003e40008040000 */
[----:B------:R1:W-:Y:S02]  /*01f0*/  UTMACCTL.PF [UR4] ;  /* 0x00000000040079b9 */ /* 0x0003e40008040000 */
[----:B-1----:R-:W-:Y:S01]  /*0200*/  NOP ;  /* 0x0000000000007918 */ /* 0x002fe20000000000 */
.L_x_0:
[----:B------:R-:W-:Y:S05]  /*0210*/  @P0 BRA `(.L_x_1) ;  /* 0x0000000000680947 */ /* 0x000fea0003800000 */
[----:B------:R-:W-:Y:S01]  /*0220*/  UMOV UR5, 0x400 ;  /* 0x0000040000057882 */ /* 0x000fe20000000000 */
[----:B------:R-:W-:Y:S01]  /*0230*/  UMOV UR6, 0x1 ;  /* 0x0000000100067882 */ /* 0x000fe20000000000 */
[----:B------:R-:W-:Y:S02]  /*0240*/  ULEA UR5, UR18, UR5, 0x18 ;  /* 0x0000000512057291 */ /* 0x000fe4000f8ec0ff */
[----:B------:R-:W-:-:S04]  /*0250*/  UIADD3 UR6, UPT, UPT, -UR6, 0x100000, URZ ;  /* 0x0010000006067890 */ /* 0x000fc8000fffe1ff */
[----:B------:R-:W-:Y:S02]  /*0260*/  USHF.L.U32 UR7, UR6, 0xb, URZ ;  /* 0x0000000b06077899 */ /* 0x000fe400080006ff */
[----:B------:R-:W-:Y:S01]  /*0270*/  USHF.L.U32 UR6, UR6, 0x1, URZ ;  /* 0x0000000106067899 */ /* 0x000fe200080006ff */
[----:B------:R-:W-:Y:S02]  /*0280*/  UMOV UR4, 0x4 ;  /* 0x0000000400047882 */ /* 0x000fe40000000000 */
[----:B------:R-:W-:-:S04]  /*0290*/  UIADD3 UR8, UPT, UPT, -UR4, 0x100000, URZ ;  /* 0x0010000004087890 */ /* 0x000fc8000fffe1ff */
[----:B------:R-:W-:Y:S02]  /*02a0*/  USHF.L.U32 UR9, UR8, 0xb, URZ ;  /* 0x0000000b08097899 */ /* 0x000fe400080006ff */
[----:B------:R-:W-:Y:S01]  /*02b0*/  USHF.L.U32 UR8, UR8, 0x1, URZ ;  /* 0x0000000108087899 */ /* 0x000fe200080006ff */
[----:B------:R-:W1:Y:S02]  /*02c0*/  FENCE.VIEW.ASYNC.S ;  /* 0x00000000000073c6 */ /* 0x000e640000000000 */
[----:B-1----:R1:W2:Y:S01]  /*02d0*/  SYNCS.EXCH.64 URZ, [UR5], UR6 ;  /* 0x0000000605ff75b2 */ /* 0x0022a20008000100 */
[----:B------:R1:W3:Y:S01]  /*02e0*/  SYNCS.EXCH.64 URZ, [UR5+0x8], UR6 ;  /* 0x0000080605ff75b2 */ /* 0x0002e20008000100 */
[----:B------:R1:W4:Y:S01]  /*02f0*/  SYNCS.EXCH.64 URZ, [UR5+0x10], UR6 ;  /* 0x0000100605ff75b2 */ /* 0x0003220008000100 */
[----:B------:R1:W5:Y:S01]  /*0300*/  SYNCS.EXCH.64 URZ, [UR5+0x18], UR6 ;  /* 0x0000180605ff75b2 */ /* 0x0003620008000100 */
[----:B------:R1:W1:Y:S01]  /*0310*/  SYNCS.EXCH.64 URZ, [UR5+0x20], UR6 ;  /* 0x0000200605ff75b2 */ /* 0x0002620008000100 */
[----:B------:R1:W1:Y:S01]  /*0320*/  SYNCS.EXCH.64 URZ, [UR5+0x28], UR6 ;  /* 0x0000280605ff75b2 */ /* 0x0002620008000100 */
[----:B------:R1:W1:Y:S03]  /*0330*/  SYNCS.EXCH.64 URZ, [UR5+0x30], UR6 ;  /* 0x0000300605ff75b2 */ /* 0x0002660008000100 */
[----:B------:R1:W1:Y:S01]  /*0340*/  SYNCS.EXCH.64 URZ, [UR5+0x38], UR8 ;  /* 0x0000380805ff75b2 */ /* 0x0002620008000100 */
[----:B------:R1:W1:Y:S01]  /*0350*/  SYNCS.EXCH.64 URZ, [UR5+0x40], UR8 ;  /* 0x0000400805ff75b2 */ /* 0x0002620008000100 */
[----:B------:R1:W1:Y:S01]  /*0360*/  SYNCS.EXCH.64 URZ, [UR5+0x48], UR8 ;  /* 0x0000480805ff75b2 */ /* 0x0002620008000100 */
[----:B------:R1:W1:Y:S01]  /*0370*/  SYNCS.EXCH.64 URZ, [UR5+0x50], UR8 ;  /* 0x0000500805ff75b2 */ /* 0x0002620008000100 */
[----:B------:R1:W1:Y:S01]  /*0380*/  SYNCS.EXCH.64 URZ, [UR5+0x58], UR8 ;  /* 0x0000580805ff75b2 */ /* 0x0002620008000100 */
[----:B------:R1:W1:Y:S01]  /*0390*/  SYNCS.EXCH.64 URZ, [UR5+0x60], UR8 ;  /* 0x0000600805ff75b2 */ /* 0x0002620008000100 */
[----:B------:R1:W1:Y:S01]  /*03a0*/  SYNCS.EXCH.64 URZ, [UR5+0x68], UR8 ;  /* 0x0000680805ff75b2 */ /* 0x0002620008000100 */
[----:B------:R-:W-:Y:S01]  /*03b0*/  NOP ;  /* 0x0000000000007918 */ /* 0x000fe20000000000 */
.L_x_1:
[----:B------:R-:W-:Y:S01]  /*03c0*/  NOP ;  /* 0x0000000000007918 */ /* 0x000fe20000000000 */
[----:B------:R-:W-:Y:S05]  /*03d0*/  BRA.U !UP4, `(.L_x_2) ;  /* 0x000000010c087547 */ /* 0x000fea000b800000 */
[----:B-12345:R-:W-:Y:S01]  /*03e0*/  UCGABAR_ARV ;  /* 0x00000000000079c7 */ /* 0x03efe20008000000 */
[----:B------:R-:W-:Y:S05]  /*03f0*/  BRA `(.L_x_3) ;  /* 0x0000000000047947 */ /* 0x000fea0003800000 */
.L_x_2:
[----:B-12345:R-:W-:Y:S01]  /*0400*/  NOP ;  /* 0x0000000000007918 */ /* 0x03efe20000000000 */
.L_x_3:
[----:B------:R-:W-:Y:S05]  /*0410*/  BRA.U !UP4, `(.L_x_4) ;  /* 0x000000010c0c7547 */ /* 0x000fea000b800000 */
[----:B------:R-:W-:Y:S01]  /*0420*/  UCGABAR_WAIT ;  /* 0x0000000000007dc7 */ /* 0x000fe20008000000 */
[----:B------:R-:W-:Y:S01]  /*0430*/  CCTL.IVALL ;  /* 0x00000000ff00798f */ /* 0x000fe20002000000 */
[----:B------:R-:W-:Y:S05]  /*0440*/  BRA `(.L_x_5) ;  /* 0x0000000000047947 */ /* 0x000fea0003800000 */
.L_x_4:
[----:B------:R-:W-:Y:S06]  /*0450*/  BAR.SYNC.DEFER_BLOCKING 0x0 ;  /* 0x0000000000007b1d */ /* 0x000fec0000010000 */
.L_x_5:
[----:B------:R-:W-:Y:S05]  /*0460*/  @P0 BRA `(.L_x_6) ;  /* 0x0000000000400947 */ /* 0x000fea0003800000 */
[----:B------:R-:W-:Y:S01]  /*0470*/  UMOV UR6, 0x400 ;  /* 0x0000040000067882 */ /* 0x000fe20000000000 */
[----:B------:R-:W-:Y:S01]  /*0480*/  UMOV UR5, 0x1 ;  /* 0x0000000100057882 */ /* 0x000fe20000000000 */
[----:B------:R-:W-:Y:S01]  /*0490*/  UMOV UR4, 0x4 ;  /* 0x0000000400047882 */ /* 0x000fe20000000000 */
[----:B------:R-:W-:Y:S02]  /*04a0*/  ULEA UR6, UR18, UR6, 0x18 ;  /* 0x0000000612067291 */ /* 0x000fe4000f8ec0ff */
[----:B------:R-:W-:-:S04]  /*04b0*/  UIADD3 UR8, UPT, UPT, -UR5, 0x100000, URZ ;  /* 0x0010000005087890 */ /* 0x000fc8000fffe1ff */
[----:B------:R-:W-:Y:S02]  /*04c0*/  USHF.L.U32 UR9, UR8, 0xb, URZ ;  /* 0x0000000b08097899 */ /* 0x000fe400080006ff */
[----:B------:R-:W-:Y:S02]  /*04d0*/  USHF.L.U32 UR8, UR8, 0x1, URZ ;  /* 0x0000000108087899 */ /* 0x000fe400080006ff */
[----:B------:R-:W-:-:S04]  /*04e0*/  UIADD3 UR4, UPT, UPT, -UR4, 0x100000, URZ ;  /* 0x0010000004047890 */ /* 0x000fc8000fffe1ff */
[----:B------:R-:W-:Y:S02]  /*04f0*/  USHF.L.U32 UR5, UR4, 0xb, URZ ;  /* 0x0000000b04057899 */ /* 0x000fe400080006ff */
[----:B------:R-:W-:Y:S01]  /*0500*/  USHF.L.U32 UR4, UR4, 0x1, URZ ;  /* 0x0000000104047899 */ /* 0x000fe200080006ff */
[----:B------:R-:W1:Y:S03]  /*0510*/  FENCE.VIEW.ASYNC.S ;  /* 0x00000000000073c6 */ /* 0x000e660000000000 */
[----:B-1----:R1:W2:Y:S01]  /*0520*/  SYNCS.EXCH.64 URZ, [UR6+0x70], UR8 ;  /* 0x0000700806ff75b2 */ /* 0x0022a20008000100 */
[----:B------:R1:W3:Y:S07]  /*0530*/  SYNCS.EXCH.64 URZ, [UR6+0x78], UR8 ;  /* 0x0000780806ff75b2 */ /* 0x0002ee0008000100 */
[----:B------:R1:W4:Y:S01]  /*0540*/  SYNCS.EXCH.64 URZ, [UR6+0x80], UR4 ;  /* 0x0000800406ff75b2 */ /* 0x0003220008000100 */
[----:B------:R1:W5:Y:S01]  /*0550*/  SYNCS.EXCH.64 URZ, [UR6+0x88], UR4 ;  /* 0x0000880406ff75b2 */ /* 0x0003620008000100 */
[----:B------:R-:W-:Y:S01]  /*0560*/  NOP ;  /* 0x0000000000007918 */ /* 0x000fe20000000000 */
.L_x_6:
[----:B------:R-:W-:Y:S01]  /*0570*/  NOP ;  /* 0x0000000000007918 */ /* 0x000fe20000000000 */
[----:B------:R-:W-:Y:S05]  /*0580*/  BRA.U !UP4, `(.L_x_7) ;  /* 0x000000010c087547 */ /* 0x000fea000b800000 */
[----:B--2345:R-:W-:Y:S01]  /*0590*/  UCGABAR_ARV ;  /* 0x00000000000079c7 */ /* 0x03cfe20008000000 */
[----:B------:R-:W-:Y:S05]  /*05a0*/  BRA `(.L_x_8) ;  /* 0x0000000000047947 */ /* 0x000fea0003800000 */
.L_x_7:
[----:B--2345:R-:W-:Y:S01]  /*05b0*/  NOP ;  /* 0x0000000000007918 */ /* 0x03cfe20000000000 */
.L_x_8:
[----:B------:R-:W-:Y:S05]  /*05c0*/  BRA.U !UP4, `(.L_x_9) ;  /* 0x000000010c0c7547 */ /* 0x000fea000b800000 */
[----:B------:R-:W-:Y:S01]  /*05d0*/  UCGABAR_WAIT ;  /* 0x0000000000007dc7 */ /* 0x000fe20008000000 */
[----:B------:R-:W-:Y:S01]  /*05e0*/  CCTL.IVALL ;  /* 0x00000000ff00798f */ /* 0x000fe20002000000 */
[----:B------:R-:W-:Y:S05]  /*05f0*/  BRA `(.L_x_10) ;  /* 0x0000000000047947 */ /* 0x000fea0003800000 */
.L_x_9:
[----:B------:R-:W-:Y:S06]  /*0600*/  BAR.SYNC.DEFER_BLOCKING 0x0 ;  /* 0x0000000000007b1d */ /* 0x000fec0000010000 */
.L_x_10:
[----:B------:R-:W-:Y:S01]  /*0610*/  NOP ;  /* 0x0000000000007918 */ /* 0x000fe20000000000 */
[----:B------:R-:W-:Y:S05]  /*0620*/  BRA.U !UP4, `(.L_x_11) ;  /* 0x000000010c087547 */ /* 0x000fea000b800000 */
[----:B------:R-:W-:Y:S01]  /*0630*/  UCGABAR_ARV ;  /* 0x00000000000079c7 */ /* 0x000fe20008000000 */
[----:B------:R-:W-:Y:S05]  /*0640*/  BRA `(.L_x_12) ;  /* 0x0000000000047947 */ /* 0x000fea0003800000 */
.L_x_11:
[----:B------:R-:W-:Y:S01]  /*0650*/  NOP ;  /* 0x0000000000007918 */ /* 0x000fe20000000000 */
.L_x_12:
[----:B------:R-:W-:Y:S05]  /*0660*/  BRA.U !UP4, `(.L_x_13) ;  /* 0x000000010c0c7547 */ /* 0x000fea000b800000 */
[----:B------:R-:W-:Y:S01]  /*0670*/  UCGABAR_WAIT ;  /* 0x0000000000007dc7 */ /* 0x000fe20008000000 */
[----:B------:R-:W-:Y:S01]  /*0680*/  CCTL.IVALL ;  /* 0x00000000ff00798f */ /* 0x000fe20002000000 */
[----:B------:R-:W-:Y:S05]  /*0690*/  BRA `(.L_x_14) ;  /* 0x0000000000047947 */ /* 0x000fea0003800000 */
.L_x_13:
[----:B------:R-:W-:Y:S06]  /*06a0*/  BAR.SYNC.DEFER_BLOCKING 0x0 ;  /* 0x0000000000007b1d */ /* 0x000fec0000010000 */
.L_x_14:
[----:B------:R-:W2:Y:S01]  /*06b0*/  LDCU.U8 UR17, c[0x0][0x5c8] ;  /* 0x0000b900ff1177ac */ /* 0x000ea20008000000 */
[----:B------:R-:W3:Y:S01]  /*06c0*/  LDCU.U8 UR16, c[0x0][0x5c9] ;  /* 0x0000b920ff1077ac */ /* 0x000ee20008000000 */
[----:B------:R-:W4:Y:S01]  /*06d0*/  LDCU.U8 UR15, c[0x0][0x5d4] ;  /* 0x0000ba80ff0f77ac */ /* 0x000f220008000000 */
[----:B------:R-:W5:Y:S01]  /*06e0*/  LDCU.U8 UR14, c[0x0][0x5e0] ;  /* 0x0000bc00ff0e77ac */ /* 0x000f620008000000 */
[----:B------:R-:W1:Y:S01]  /*06f0*/  LDCU.U8 UR13, c[0x0][0x5e1] ;  /* 0x0000bc20ff0d77ac */ /* 0x000e620008000000 */
[----:B------:R-:W1:Y:S01]  /*0700*/  LDCU.U8 UR12, c[0x0][0x5d5] ;  /* 0x0000baa0ff0c77ac */ /* 0x000e620008000000 */
[----:B------:R-:W-:Y:S05]  /*0710*/  @P1 BRA `(.L_x_15) ;  /* 0x0000000800701947 */ /* 0x000fea0003800000 */
[----:B------:R-:W5:Y:S01]  /*0720*/  S2UR UR24, SR_CTAID.Z ;  /* 0x00000000001879c3 */ /* 0x000f620000002700 */
[----:B------:R-:W-:Y:S01]  /*0730*/  UMOV UR19, 0x1 ;  /* 0x0000000100137882 */ /* 0x000fe20000000000 */
[----:B------:R-:W-:Y:S01]  /*0740*/  UMOV UR23, URZ ;  /* 0x000000ff00177c82 */ /* 0x000fe20008000000 */
[----:B-----5:R-:W-:-:S09]  /*0750*/  UISETP.GT.U32.AND UP0, UPT, UR24, 0x1ff, UPT ;  /* 0x000001ff1800788c */ /* 0x020fd2000bf04070 */
[----:B------:R-:W-:Y:S05]  /*0760*/  BRA.U UP0, `(.L_x_16) ;  /* 0x0000000500d07547 */ /* 0x000fea000b800000 */
[----:B-1----:R-:W1:Y:S01]  /*0770*/  LDCU.64 UR4, c[0x0][0x5c0] ;  /* 0x0000b800ff0477ac */ /* 0x002e620008000a00 */
[----:B------:R-:W5:Y:S01]  /*0780*/  S2UR UR22, SR_CTAID.X ;  /* 0x00000000001679c3 */ /* 0x000f620000002500 */
[----:B------:R-:W4:Y:S01]  /*0790*/  LDCU UR8, c[0x0][0x374] ;  /* 0x00006e80ff0877ac */ /* 0x000f220008000800 */
[----:B------:R-:W4:Y:S01]  /*07a0*/  LDCU UR9, c[0x0][0x370] ;  /* 0x00006e00ff0977ac */ /* 0x000f220008000800 */
[----:B------:R-:W3:Y:S01]  /*07b0*/  LDCU.64 UR26, c[0x0][0x348] ;  /* 0x00006900ff1a77ac */ /* 0x000ee20008000a00 */
[----:B------:R-:W-:Y:S01]  /*07c0*/  UMOV UR23, URZ ;  /* 0x000000ff00177c82 */ /* 0x000fe20008000000 */
[----:B-1----:R-:W-:-:S04]  /*07d0*/  UIMAD.WIDE.U32 UR6, UR24, UR5, URZ ;  /* 0x00000005180672a5 */ /* 0x002fc8000f8e00ff */
[----:B------:R-:W-:Y:S02]  /*07e0*/  UIADD3 UR5, UPT, UPT, UR24, -UR7, URZ ;  /* 0x8000000718057290 */ /* 0x000fe4000fffe0ff */
[----:B-----5:R-:W-:Y:S02]  /*07f0*/  USHF.L.U32 UR22, UR22, 0x6, URZ ;  /* 0x0000000616167899 */ /* 0x020fe400080006ff */
[----:B--2---:R-:W-:-:S03]  /*0800*/  USHF.R.U32.HI UR5, URZ, UR17, UR5 ;  /* 0x00000011ff057299 */ /* 0x004fc60008011605 */
[----:B------:R-:W1:Y:S01]  /*0810*/  LDCU UR6, c[0x0][0x5d0] ;  /* 0x0000ba00ff0677ac */ /* 0x000e620008000800 */
[----:B------:R-:W-:Y:S02]  /*0820*/  UIADD3 UR5, UPT, UPT, UR7, UR5, URZ ;  /* 0x0000000507057290 */ /* 0x000fe4000fffe0ff */
[----:B----4-:R-:W-:Y:S02]  /*0830*/  UIMAD UR9, UR8, UR9, URZ ;  /* 0x00000009080972a4 */ /* 0x010fe4000f8e02ff */
[----:B---3--:R-:W-:Y:S01]  /*0840*/  USHF.R.U32.HI UR11, URZ, UR16, UR5 ;  /* 0x00000010ff0b7299 */ /* 0x008fe20008011605 */
[----:B------:R-:W-:Y:S01]  /*0850*/  UMOV UR8, 0x400 ;  /* 0x0000040000087882 */ /* 0x000fe20000000000 */
[----:B------:R-:W-:Y:S02]  /*0860*/  ULOP3.LUT UR22, UR22, 0xc0, URZ, 0xc0, !UPT ;  /* 0x000000c016167892 */ /* 0x000fe4000f8ec0ff */
[----:B------:R-:W-:-:S04]  /*0870*/  UIADD3 UR11, UPT, UPT, -UR11, URZ, URZ ;  /* 0x000000ff0b0b7290 */ /* 0x000fc8000fffe1ff */
[----:B------:R-:W-:Y:S01]  /*0880*/  UIMAD UR11, UR11, UR4, UR24 ;  /* 0x000000040b0b72a4 */ /* 0x000fe2000f8e0218 */
[----:B------:R-:W2:Y:S03]  /*0890*/  LDCU.64 UR4, c[0x0][0x5d8] ;  /* 0x0000bb00ff0477ac */ /* 0x000ea60008000a00 */
[----:B-1----:R-:W-:-:S04]  /*08a0*/  UIMAD.WIDE.U32 UR6, UR11, UR6, URZ ;  /* 0x000000060b0672a5 */ /* 0x002fc8000f8e00ff */
[----:B------:R-:W-:-:S04]  /*08b0*/  UIADD3 UR6, UPT, UPT, UR11, -UR7, URZ ;  /* 0x800000070b067290 */ /* 0x000fc8000fffe0ff */
[----:B------:R-:W-:-:S04]  /*08c0*/  USHF.R.U32.HI UR6, URZ, UR15, UR6 ;  /* 0x0000000fff067299 */ /* 0x000fc80008011606 */
[----:B------:R-:W-:Y:S01]  /*08d0*/  UIADD3 UR6, UPT, UPT, UR7, UR6, URZ ;  /* 0x0000000607067290 */ /* 0x000fe2000fffe0ff */
[----:B------:R-:W1:Y:S03]  /*08e0*/  LDCU UR7, c[0x0][0x378] ;  /* 0x00006f00ff0777ac */ /* 0x000e660008000800 */
[----:B------:R-:W-:-:S04]  /*08f0*/  USHF.R.U32.HI UR6, URZ, UR12, UR6 ;  /* 0x0000000cff067299 */ /* 0x000fc80008011606 */
[----:B--2---:R-:W-:-:S04]  /*0900*/  UIMAD.WIDE.U32 UR18, UR6, UR5, URZ ;  /* 0x00000005061272a5 */ /* 0x004fc8000f8e00ff */
[----:B------:R-:W-:-:S04]  /*0910*/  UIADD3 UR5, UPT, UPT, UR6, -UR19, URZ ;  /* 0x8000001306057290 */ /* 0x000fc8000fffe0ff */
[----:B------:R-:W-:Y:S02]  /*0920*/  USHF.R.U32.HI UR5, URZ, UR14, UR5 ;  /* 0x0000000eff057299 */ /* 0x000fe40008011605 */
[----:B-1----:R-:W-:Y:S01]  /*0930*/  UIMAD UR7, UR9, UR7, URZ ;  /* 0x00000007090772a4 */ /* 0x002fe2000f8e02ff */
[----:B------:R-:W1:Y:S01]  /*0940*/  S2UR UR18, SR_CgaCtaId ;  /* 0x00000000001279c3 */ /* 0x000e620000008800 */
[----:B------:R-:W-:Y:S02]  /*0950*/  UIADD3 UR5, UPT, UPT, UR19, UR5, URZ ;  /* 0x0000000513057290 */ /* 0x000fe4000fffe0ff */
[----:B------:R-:W-:Y:S02]  /*0960*/  USHF.R.S32.HI UR21, URZ, 0x1f, UR7 ;  /* 0x0000001fff157899 */ /* 0x000fe40008011407 */
[----:B------:R-:W-:Y:S02]  /*0970*/  USHF.R.U32.HI UR10, URZ, UR13, UR5 ;  /* 0x0000000dff0a7299 */ /* 0x000fe40008011605 */
[----:B------:R-:W-:-:S02]  /*0980*/  ULEA.HI UR21, UR21, UR7, URZ, 0x2 ;  /* 0x0000000715157291 */ /* 0x000fc4000f8f10ff */
[----:B------:R-:W-:Y:S01]  /*0990*/  UIADD3 UR10, UPT, UPT, -UR10, URZ, URZ ;  /* 0x000000ff0a0a7290 */ /* 0x000fe2000fffe1ff */
[----:B------:R-:W-:Y:S02]  /*09a0*/  UMOV UR19, 0x1 ;  /* 0x0000000100137882 */ /* 0x000fe40000000000 */
[----:B------:R-:W2:Y:S01]  /*09b0*/  LDCU UR5, c[0x0][0x5cc] ;  /* 0x0000b980ff0577ac */ /* 0x000ea20008000800 */
[----:B------:R-:W-:Y:S02]  /*09c0*/  UIMAD UR4, UR10, UR4, UR6 ;  /* 0x000000040a0472a4 */ /* 0x000fe4000f8e0206 */
[----:B------:R-:W-:Y:S02]  /*09d0*/  UIADD3 UR6, UPT, UPT, -UR6, URZ, URZ ;  /* 0x000000ff06067290 */ /* 0x000fe4000fffe1ff */
[----:B-1----:R-:W-:Y:S02]  /*09e0*/  ULEA UR18, UR18, UR8, 0x18 ;  /* 0x0000000812127291 */ /* 0x002fe4000f8ec0ff */
[----:B--2---:R-:W-:-:S12]  /*09f0*/  UIMAD UR11, UR6, UR5, UR11 ;  /* 0x00000005060b72a4 */ /* 0x004fd8000f8e020b */
.L_x_20:
[----:B------:R-:W-:Y:S01]  /*0a00*/  USHF.L.U32 UR5, UR19, 0x1f, URZ ;  /* 0x0000001f13057899 */ /* 0x000fe200080006ff */
[----:B------:R-:W-:Y:S01]  /*0a10*/  HFMA2 R3, -RZ, RZ, 0, 512 ;  /* 0x00006000ff037431 */ /* 0x000fe200000001ff */
[----:B------:R-:W-:Y:S02]  /*0a20*/  ULEA UR6, UR23, UR18, 0x3 ;  /* 0x0000001217067291 */ /* 0x000fe4000f8e18ff */
[----:B------:R-:W-:Y:S02]  /*0a30*/  ULEA UR7, UR4, UR20, 0x2 ;  /* 0x0000001404077291 */ /* 0x000fe4000f8e10ff */
[----:B------:R-:W-:Y:S01]  /*0a40*/  MOV R2, UR5 ;  /* 0x0000000500027c02 */ /* 0x000fe20008000f00 */
[----:B------:R-:W-:Y:S02]  /*0a50*/  UIADD3 UR34, UP1, UPT, UR26, 0x40, URZ ;  /* 0x000000401a227890 */ /* 0x000fe4000ff3e0ff */
[----:B------:R-:W-:Y:S02]  /*0a60*/  UIADD3 UR32, UP0, UPT, UR26, 0xc0, URZ ;  /* 0x000000c01a207890 */ /* 0x000fe4000ff1e0ff */
[----:B----4-:R1:W2:Y:S01]  /*0a70*/  SYNCS.PHASECHK.TRANS64.TRYWAIT P2, [UR6+0x38], R2 ;  /* 0x00003802ff0075a7 */ /* 0x0102a20008041106 */
[----:B------:R-:W-:-:S02]  /*0a80*/  ULEA UR11, UR11, UR22, 0x8 ;  /* 0x000000160b0b7291 */ /* 0x000fc4000f8e40ff */
[----:B------:R-:W-:Y:S02]  /*0a90*/  UIADD3.X UR35, UPT, UPT, URZ, UR27, URZ, UP1, !UPT ;  /* 0x0000001bff237290 */ /* 0x000fe40008ffe4ff */
[----:B------:R-:W-:Y:S02]  /*0aa0*/  UIADD3.X UR33, UPT, UPT, URZ, UR27, URZ, UP0, !UPT ;  /* 0x0000001bff217290 */ /* 0x000fe400087fe4ff */
[----:B------:R-:W-:Y:S01]  /*0ab0*/  USHF.L.U32 UR7, UR7, 0x5, URZ ;  /* 0x0000000507077899 */ /* 0x000fe200080006ff */
[----:B------:R-:W-:-:S11]  /*0ac0*/  UMOV UR30, URZ ;  /* 0x000000ff001e7c82 */ /* 0x000fd60008000000 */
.L_x_19:
[----:B---3--:R-:W-:Y:S02]  /*0ad0*/  UIADD3 UR5, UPT, UPT, UR23, 0x1, URZ ;  /* 0x0000000117057890 */ /* 0x008fe4000fffe0ff */
[----:B------:R-:W-:Y:S02]  /*0ae0*/  ULEA UR8, UR23, UR18, 0xd ;  /* 0x0000001217087291 */ /* 0x000fe4000f8e68ff */
[----:B------:R-:W-:Y:S02]  /*0af0*/  ULEA UR6, UR23, UR20, 0x2 ;  /* 0x0000001417067291 */ /* 0x000fe4000f8e10ff */
[----:B------:R-:W-:Y:S02]  /*0b00*/  UISETP.NE.AND UP1, UPT, UR5, 0x7, UPT ;  /* 0x000000070500788c */ /* 0x000fe4000bf25270 */
[----:B------:R-:W-:Y:S02]  /*0b10*/  USHF.L.U32 UR10, UR30, 0x7, URZ ;  /* 0x000000071e0a7899 */ /* 0x000fe400080006ff */
[----:B------:R-:W-:-:S02]  /*0b20*/  ULEA UR6, UR6, UR18, 0xc ;  /* 0x0000001206067291 */ /* 0x000fc4000f8e60ff */
[----:B------:R-:W-:Y:S02]  /*0b30*/  UIADD3 UR8, UPT, UPT, UR8, 0xc400, URZ ;  /* 0x0000c40008087890 */ /* 0x000fe4000fffe0ff */
[----:B------:R-:W-:Y:S02]  /*0b40*/  USEL UR4, URZ, 0x1, UP1 ;  /* 0x00000001ff047887 */ /* 0x000fe40008800000 */
[----:B------:R-:W-:Y:S02]  /*0b50*/  UISETP.GT.U32.AND UP0, UPT, UR30, 0x1e, UPT ;  /* 0x0000001e1e00788c */ /* 0x000fe4000bf04070 */
[----:B------:R-:W-:Y:S01]  /*0b60*/  ULEA UR9, UR23, UR18, 0x3 ;  /* 0x0000001217097291 */ /* 0x000fe2000f8e18ff */
[----:B--2-4-:R-:W-:Y:S11]  /*0b70*/  @P2 BRA `(.L_x_17) ;  /* 0x0000000000102947 */ /* 0x014ff60003800000 */
[----:B------:R-:W-:-:S06]  /*0b80*/  USHF.L.U32 UR23, UR19, 0x1f, URZ ;  /* 0x0000001f13177899 */ /* 0x000fcc00080006ff */
[----:B-1----:R-:W-:-:S04]  /*0b90*/  MOV R2, UR23 ;  /* 0x0000001700027c02 */ /* 0x002fc80008000f00 */
[----:B------:R-:W1:Y:S02]  /*0ba0*/  SYNCS.PHASECHK.TRANS64.TRYWAIT P0, [UR9+0x38], R2 ;  /* 0x00003802ff0075a7 */ /* 0x000e640008001109 */
[----:B-1----:R-:W-:Y:S05]  /*0bb0*/  @!P0 BRA `(.L_x_18) ;  /* 0x0000003400188947 */ /* 0x002fea0003800000 */
.L_x_17:
[----:B------:R-:W-:Y:S02]  /*0bc0*/  ELECT P1, URZ, PT ;  /* 0x0000000000ff782f */ /* 0x000fe40003820000 */
[----:B------:R-:W-:Y:S01]  /*0bd0*/  PLOP3.LUT P0, PT, PT, PT, UP0, 0x80, 0x8 ;  /* 0x000000000008781c */ /* 0x000fe20003f0f008 */
[----:B------:R-:W-:Y:S01]  /*0be0*/  ULOP3.LUT UR19, UR19, UR4, URZ, 0x3c, !UPT ;  /* 0x0000000413137292 */ /* 0x000fe2000f8e3cff */
[----:B------:R-:W-:Y:S01]  /*0bf0*/  PLOP3.LUT P2, PT, PT, PT, PT, 0x80, 0x8 ;  /* 0x000000000008781c */ /* 0x000fe20003f4f070 */
[----:B------:R-:W-:Y:S02]  /*0c00*/  USEL UR23, UR5, URZ, UP1 ;  /* 0x000000ff05177287 */ /* 0x000fe40008800000 */
[----:B------:R-:W-:Y:S02]  /*0c10*/  UIADD3 UR4, UPT, UPT, UR6, 0x1a400, URZ ;  /* 0x0001a40006047890 */ /* 0x000fe4000fffe0ff */
[----:B------:R-:W-:Y:S02]  /*0c20*/  @!UP0 USHF.L.U32 UR28, UR19, 0x1f, URZ ;  /* 0x0000001f131c8899 */ /* 0x000fe400080006ff */
[----:B------:R-:W-:Y:S01]  /*0c30*/  @!UP0 ULEA UR29, UR23, UR18, 0x3 ;  /* 0x00000012171d8291 */ /* 0x000fe2000f8e18ff */
[----:B------:R-:W-:Y:S01]  /*0c40*/  UMOV UR25, 0xf0000 ;  /* 0x000f000000197882 */ /* 0x000fe20000000000 */
[----:B------:R-:W-:-:S02]  /*0c50*/  UMOV UR5, UR9 ;  /* 0x0000000900057c82 */ /* 0x000fc40008000000 */
[----:B-1----:R-:W-:Y:S01]  /*0c60*/  IMAD.U32 R2, RZ, RZ, UR28 ;  /* 0x0000001cff027e24 */ /* 0x002fe2000f8e00ff */
[----:B------:R-:W-:Y:S01]  /*0c70*/  UMOV UR6, UR10 ;  /* 0x0000000a00067c82 */ /* 0x000fe20008000000 */
[----:B------:R3:W-:Y:S01]  /*0c80*/  @P1 SYNCS.ARRIVE.TRANS64 RZ, [UR9], R3 ;  /* 0x00000003ffff19a7 */ /* 0x0007e20008000009 */
[----:B------:R3:W-:Y:S01]  /*0c90*/  UTMALDG.2D [UR8], [UR34], desc[URZ] ;  /* 0x0000ff08220075b4 */ /* 0x0007e20008009000 */
[----:B------:R-:W-:-:S04]  /*0ca0*/  UIADD3 UR30, UPT, UPT, UR30, 0x1, URZ ;  /* 0x000000011e1e7890 */ /* 0x000fc8000fffe0ff */
[----:B------:R-:W-:Y:S01]  /*0cb0*/  UISETP.NE.AND UP0, UPT, UR30, 0x20, UPT ;  /* 0x000000201e00788c */ /* 0x000fe2000bf05270 */
[----:B------:R3:W-:Y:S01]  /*0cc0*/  UTMALDG.2D.MULTICAST [UR4], [UR32], UR25, desc[URZ] ;  /* 0x0000ff04200073b4 */ /* 0x0007e20008009819 */
[----:B------:R3:W4:Y:S07]  /*0cd0*/  @!P0 SYNCS.PHASECHK.TRANS64.TRYWAIT P2, [UR29+0x38], R2 ;  /* 0x00003802ff0085a7 */ /* 0x00072e000804111d */
[----:B------:R-:W-:Y:S05]  /*0ce0*/  BRA.U UP0, `(.L_x_19) ;  /* 0xfffffffd00787547 */ /* 0x000fea000b83ffff */
[----:B---3--:R-:W1:Y:S01]  /*0cf0*/  LDCU.64 UR4, c[0x0][0x5c0] ;  /* 0x0000b800ff0477ac */ /* 0x008e620008000a00 */
[----:B------:R-:W-:-:S04]  /*0d00*/  ULEA.HI.SX32 UR24, UR21, UR24, 0x1e ;  /* 0x0000001815187291 */ /* 0x000fc8000f8ff2ff */
[----:B------:R-:W-:Y:S02]  /*0d10*/  UISETP.GE.AND UP0, UPT, UR24, 0x200, UPT ;  /* 0x000002001800788c */ /* 0x000fe4000bf06270 */
[----:B-1----:R-:W-:Y:S01]  /*0d20*/  UIMAD.WIDE.U32 UR6, UR24, UR5, URZ ;  /* 0x00000005180672a5 */ /* 0x002fe2000f8e00ff */
[----:B------:R-:W1:Y:S03]  /*0d30*/  LDCU UR5, c[0x0][0x5d0] ;  /* 0x0000ba00ff0577ac */ /* 0x000e660008000800 */
[----:B------:R-:W-:-:S04]  /*0d40*/  UIADD3 UR6, UPT, UPT, UR24, -UR7, URZ ;  /* 0x8000000718067290 */ /* 0x000fc8000fffe0ff */
[----:B------:R-:W-:-:S04]  /*0d50*/  USHF.R.U32.HI UR6, URZ, UR17, UR6 ;  /* 0x00000011ff067299 */ /* 0x000fc80008011606 */
[----:B------:R-:W-:-:S04]  /*0d60*/  UIADD3 UR6, UPT, UPT, UR7, UR6, URZ ;  /* 0x0000000607067290 */ /* 0x000fc8000fffe0ff */
[----:B------:R-:W-:-:S04]  /*0d70*/  USHF.R.U32.HI UR11, URZ, UR16, UR6 ;  /* 0x00000010ff0b7299 */ /* 0x000fc80008011606 */
[----:B------:R-:W-:-:S04]  /*0d80*/  UIADD3 UR11, UPT, UPT, -UR11, URZ, URZ ;  /* 0x000000ff0b0b7290 */ /* 0x000fc8000fffe1ff */
[----:B------:R-:W-:-:S04]  /*0d90*/  UIMAD UR11, UR4, UR11, UR24 ;  /* 0x0000000b040b72a4 */ /* 0x000fc8000f8e0218 */
[----:B-1----:R-:W-:Y:S01]  /*0da0*/  UIMAD.WIDE.U32 UR6, UR11, UR5, URZ ;  /* 0x000000050b0672a5 */ /* 0x002fe2000f8e00ff */
[----:B------:R-:W1:Y:S03]  /*0db0*/  LDCU.64 UR4, c[0x0][0x5d8] ;  /* 0x0000bb00ff0477ac */ /* 0x000e660008000a00 */
[----:B------:R-:W-:-:S04]  /*0dc0*/  UIADD3 UR6, UPT, UPT, UR11, -UR7, URZ ;  /* 0x800000070b067290 */ /* 0x000fc8000fffe0ff */
[----:B------:R-:W-:-:S04]  /*0dd0*/  USHF.R.U32.HI UR6, URZ, UR15, UR6 ;  /* 0x0000000fff067299 */ /* 0x000fc80008011606 */
[----:B------:R-:W-:Y:S01]  /*0de0*/  UIADD3 UR6, UPT, UPT, UR7, UR6, URZ ;  /* 0x0000000607067290 */ /* 0x000fe2000fffe0ff */
[----:B------:R-:W2:Y:S03]  /*0df0*/  LDCU UR7, c[0x0][0x5cc] ;  /* 0x0000b980ff0777ac */ /* 0x000ea60008000800 */
[----:B------:R-:W-:-:S04]  /*0e00*/  USHF.R.U32.HI UR6, URZ, UR12, UR6 ;  /* 0x0000000cff067299 */ /* 0x000fc80008011606 */
[----:B-1----:R-:W-:Y:S02]  /*0e10*/  UIMAD.WIDE.U32 UR8, UR6, UR5, URZ ;  /* 0x00000005060872a5 */ /* 0x002fe4000f8e00ff */
[----:B------:R-:W-:Y:S02]  /*0e20*/  UIADD3 UR8, UPT, UPT, -UR6, URZ, URZ ;  /* 0x000000ff06087290 */ /* 0x000fe4000fffe1ff */
[----:B------:R-:W-:-:S04]  /*0e30*/  UIADD3 UR5, UPT, UPT, UR6, -UR9, URZ ;  /* 0x8000000906057290 */ /* 0x000fc8000fffe0ff */
[----:B------:R-:W-:Y:S02]  /*0e40*/  USHF.R.U32.HI UR5, URZ, UR14, UR5 ;  /* 0x0000000eff057299 */ /* 0x000fe40008011605 */
[----:B--2---:R-:W-:Y:S02]  /*0e50*/  UIMAD UR11, UR7, UR8, UR11 ;  /* 0x00000008070b72a4 */ /* 0x004fe4000f8e020b */
[----:B------:R-:W-:-:S04]  /*0e60*/  UIADD3 UR5, UPT, UPT, UR9, UR5, URZ ;  /* 0x0000000509057290 */ /* 0x000fc8000fffe0ff */
[----:B------:R-:W-:-:S04]  /*0e70*/  USHF.R.U32.HI UR5, URZ, UR13, UR5 ;  /* 0x0000000dff057299 */ /* 0x000fc80008011605 */
[----:B------:R-:W-:-:S04]  /*0e80*/  UIADD3 UR5, UPT, UPT, -UR5, URZ, URZ ;  /* 0x000000ff05057290 */ /* 0x000fc8000fffe1ff */
[----:B------:R-:W-:Y:S01]  /*0e90*/  UIMAD UR4, UR4, UR5, UR6 ;  /* 0x00000005040472a4 */ /* 0x000fe2000f8e0206 */
[----:B------:R-:W-:Y:S11]  /*0ea0*/  BRA.U !UP0, `(.L_x_20) ;  /* 0xfffffff908d47547 */ /* 0x000ff6000b83ffff */
.L_x_16:
[----:B-1----:R-:W-:Y:S01]  /*0eb0*/  UIADD3 UR4, UPT, UPT, UR23, 0x2, URZ ;  /* 0x0000000217047890 */ /* 0x002fe2000fffe0ff */
[----:B------:R-:W1:Y:S01]  /*0ec0*/  S2UR UR18, SR_CgaCtaId ;  /* 0x00000000001279c3 */ /* 0x000e620000008800 */
[----:B------:R-:W-:-:S04]  /*0ed0*/  UISETP.NE.AND UP0, UPT, UR23, 0x6, UPT ;  /* 0x000000061700788c */ /* 0x000fc8000bf05270 */
[----:B------:R-:W-:-:S04]  /*0ee0*/  USEL UR4, UR4, 0x1, UP0 ;  /* 0x0000000104047887 */ /* 0x000fc80008000000 */
[----:B------:R-:W-:Y:S02]  /*0ef0*/  UIADD3 UR5, UPT, UPT, UR4, 0x1, URZ ;  /* 0x0000000104057890 */ /* 0x000fe4000fffe0ff */
[----:B------:R-:W-:-:S04]  /*0f00*/  UISETP.NE.AND UP1, UPT, UR4, 0x7, UPT ;  /* 0x000000070400788c */ /* 0x000fc8000bf25270 */
[----:B------:R-:W-:Y:S02]  /*0f10*/  USEL UR5, UR5, 0x1, UP1 ;  /* 0x0000000105057887 */ /* 0x000fe40008800000 */
[----:B------:R-:W-:Y:S02]  /*0f20*/  UISETP.EQ.XOR UP1, UPT, UR23, 0x6, !UP1 ;  /* 0x000000061700788c */ /* 0x000fe4000cf22a70 */
[----:B------:R-:W-:Y:S02]  /*0f30*/  UIADD3 UR4, UPT, UPT, UR5, 0x1, URZ ;  /* 0x0000000105047890 */ /* 0x000fe4000fffe0ff */
[----:B------:R-:W-:Y:S02]  /*0f40*/  UISETP.NE.AND UP0, UPT, UR5, 0x7, UPT ;  /* 0x000000070500788c */ /* 0x000fe4000bf05270 */
[----:B------:R-:W-:Y:S02]  /*0f50*/  UISETP.EQ.XOR UP1, UPT, UR5, 0x7, UP1 ;  /* 0x000000070500788c */ /* 0x000fe40008f22a70 */
[----:B------:R-:W-:-:S04]  /*0f60*/  USEL UR4, UR4, 0x1, UP0 ;  /* 0x0000000104047887 */ /* 0x000fc80008000000 */
[----:B------:R-:W-:Y:S02]  /*0f70*/  UIADD3 UR6, UPT, UPT, UR4, 0x1, URZ ;  /* 0x0000000104067890 */ /* 0x000fe4000fffe0ff */
[----:B------:R-:W-:Y:S02]  /*0f80*/  UISETP.NE.AND UP0, UPT, UR4, 0x7, UPT ;  /* 0x000000070400788c */ /* 0x000fe4000bf05270 */
[----:B------:R-:W-:Y:S02]  /*0f90*/  UISETP.EQ.XOR UP1, UPT, UR4, 0x7, UP1 ;  /* 0x000000070400788c */ /* 0x000fe40008f22a70 */
[----:B------:R-:W-:-:S04]  /*0fa0*/  USEL UR6, UR6, 0x1, UP0 ;  /* 0x0000000106067887 */ /* 0x000fc80008000000 */
[----:B------:R-:W-:Y:S02]  /*0fb0*/  UIADD3 UR4, UPT, UPT, UR6, 0x1, URZ ;  /* 0x0000000106047890 */ /* 0x000fe4000fffe0ff */
[----:B------:R-:W-:Y:S02]  /*0fc0*/  UISETP.NE.AND UP0, UPT, UR6, 0x7, UPT ;  /* 0x000000070600788c */ /* 0x000fe4000bf05270 */
[----:B------:R-:W-:Y:S02]  /*0fd0*/  UISETP.EQ.XOR UP1, UPT, UR6, 0x7, UP1 ;  /* 0x000000070600788c */ /* 0x000fe40008f22a70 */
[----:B------:R-:W-:-:S03]  /*0fe0*/  USEL UR6, UR4, 0x1, UP0 ;  /* 0x0000000104067887 */ /* 0x000fc60008000000 */
[----:B------:R-:W-:Y:S01]  /*0ff0*/  UMOV UR4, 0x400 ;  /* 0x0000040000047882 */ /* 0x000fe20000000000 */
[----:B------:R-:W-:Y:S02]  /*1000*/  UISETP.EQ.XOR UP1, UPT, UR6, 0x7, UP1 ;  /* 0x000000070600788c */ /* 0x000fe40008f22a70 */
[----:B------:R-:W-:Y:S02]  /*1010*/  UISETP.NE.AND UP0, UPT, UR6, 0x7, UPT ;  /* 0x000000070600788c */ /* 0x000fe4000bf05270 */
[----:B------:R-:W-:Y:S02]  /*1020*/  USEL UR5, URZ, 0x1, !UP1 ;  /* 0x00000001ff057887 */ /* 0x000fe4000c800000 */
[----:B-1----:R-:W-:Y:S02]  /*1030*/  ULEA UR4, UR18, UR4, 0x18 ;  /* 0x0000000412047291 */ /* 0x002fe4000f8ec0ff */
[----:B------:R-:W-:Y:S02]  /*1040*/  ULOP3.LUT UR5, UR19, UR5, URZ, 0x3c, !UPT ;  /* 0x0000000513057292 */ /* 0x000fe4000f8e3cff */
[----:B------:R-:W-:-:S02]  /*1050*/  USEL UR6, UR6, URZ, UP0 ;  /* 0x000000ff06067287 */ /* 0x000fc40008000000 */
[----:B------:R-:W-:Y:S02]  /*1060*/  USHF.L.U32 UR5, UR5, 0x1f, URZ ;  /* 0x0000001f05057899 */ /* 0x000fe400080006ff */
[----:B------:R-:W-:-:S04]  /*1070*/  ULEA UR4, UR6, UR4, 0x3 ;  /* 0x0000000406047291 */ /* 0x000fc8000f8e18ff */
[----:B------:R-:W-:-:S05]  /*1080*/  MOV R2, UR5 ;  /* 0x0000000500027c02 */ /* 0x000fca0008000f00 */
[----:B------:R-:W1:Y:S02]  /*1090*/  SYNCS.PHASECHK.TRANS64.TRYWAIT P0, [UR4+0x38], R2 ;  /* 0x00003802ff0075a7 */ /* 0x000e640008001104 */
[----:B-1----:R-:W-:Y:S05]  /*10a0*/  @!P0 BRA `(.L_x_21) ;  /* 0x0000002c00fc8947 */ /* 0x002fea0003800000 */
.L_x_46:
[----:B------:R-:W-:-:S13]  /*10b0*/  ELECT P0, URZ, PT ;  /* 0x0000000000ff782f */ /* 0x000fda0003800000 */
[----:B-1----:R-:W-:-:S04]  /*10c0*/  @P0 MOV R2, 0x6000 ;  /* 0x0000600000020802 */ /* 0x002fc80000000f00 */
[----:B------:R1:W-:Y:S03]  /*10d0*/  @P0 SYNCS.ARRIVE.TRANS64 RZ, [UR4], R2 ;  /* 0x00000002ffff09a7 */ /* 0x0003e60008000004 */
.L_x_15:
[----:B------:R-:W-:-:S13]  /*10e0*/  ISETP.NE.AND P0, PT, R69, 0x4, PT ;  /* 0x000000044500780c */ /* 0x000fda0003f05270 */
[----:B------:R-:W-:Y:S05]  /*10f0*/  @P0 BRA `(.L_x_22) ;  /* 0x00000008001c0947 */ /* 0x000fea0003800000 */
[----:B------:R-:W5:Y:S08]  /*1100*/  S2UR UR33, SR_CTAID.Z ;  /* 0x00000000002179c3 */ /* 0x000f700000002700 */
[----:B------:R-:W-:Y:S01]  /*1110*/  BAR.SYNC.DEFER_BLOCKING 0x2, 0xa0 ;  /* 0x0082800000007b1d */ /* 0x000fe20000010000 */
[----:B------:R-:W-:Y:S01]  /*1120*/  USHF.R.S32.HI UR19, URZ, 0x1f, UR18 ;  /* 0x0000001fff137899 */ /* 0x000fe20008011412 */
[----:B------:R-:W-:Y:S01]  /*1130*/  HFMA2 R6, -RZ, RZ, 0, 5.9604644775390625e-08 ;  /* 0x00000001ff067431 */ /* 0x000fe200000001ff */
[----:B------:R-:W-:-:S02]  /*1140*/  MOV R5, 0x1 ;  /* 0x0000000100057802 */ /* 0x000fc40000000f00 */
[----:B------:R-:W-:Y:S01]  /*1150*/  ULEA.HI UR19, UR19, UR18, URZ, 0x2 ;  /* 0x0000001213137291 */ /* 0x000fe2000f8f10ff */
[----:B-1----:R-:W-:-:S03]  /*1160*/  UMOV UR4, 0x1 ;  /* 0x0000000100047882 */ /* 0x002fc60000000000 */
[----:B------:R-:W-:-:S04]  /*1170*/  ULOP3.LUT UR19, UR19, 0xfffffffc, URZ, 0xc0, !UPT ;  /* 0xfffffffc13137892 */ /* 0x000fc8000f8ec0ff */
[----:B------:R-:W-:-:S04]  /*1180*/  UIADD3 UR19, UPT, UPT, -UR19, UR18, URZ ;  /* 0x0000001213137290 */ /* 0x000fc8000fffe1ff */
[----:B------:R-:W-:Y:S02]  /*1190*/  USHF.L.U32 UR19, UR4, UR19, URZ ;  /* 0x0000001304137299 */ /* 0x000fe400080006ff */
[----:B-----5:R-:W-:-:S09]  /*11a0*/  UISETP.GT.U32.AND UP0, UPT, UR33, 0x1ff, UPT ;  /* 0x000001ff2100788c */ /* 0x020fd2000bf04070 */
[----:B------:R-:W-:Y:S05]  /*11b0*/  BRA.U UP0, `(.L_x_23) ;  /* 0x0000000500b47547 */ /* 0x000fea000b800000 */
[----:B------:R-:W-:Y:S01]  /*11c0*/  UMOV UR4, 0x400 ;  /* 0x0000040000047882 */ /* 0x000fe20000000000 */
[----:B------:R-:W1:Y:S01]  /*11d0*/  LDCU UR7, c[0x0][0x374] ;  /* 0x00006e80ff0777ac */ /* 0x000e620008000800 */
[----:B------:R-:W-:Y:S01]  /*11e0*/  MOV R5, 0x1 ;  /* 0x0000000100057802 */ /* 0x000fe20000000f00 */
[----:B------:R-:W-:Y:S01]  /*11f0*/  ULEA UR4, UR18, UR4, 0x18 ;  /* 0x0000000412047291 */ /* 0x000fe2000f8ec0ff */
[----:B------:R-:W1:Y:S01]  /*1200*/  LDCU UR6, c[0x0][0x370] ;  /* 0x00006e00ff0677ac */ /* 0x000e620008000800 */
[----:B------:R-:W5:Y:S07]  /*1210*/  LDCU UR5, c[0x0][0x378] ;  /* 0x00006f00ff0577ac */ /* 0x000f6e0008000800 */
[----:B------:R-:W4:Y:S01]  /*1220*/  LDS R2, [UR4+0x98] ;  /* 0x00009804ff027984 */ /* 0x000f220008000800 */
[----:B------:R-:W-:Y:S01]  /*1230*/  UMOV UR44, 0x4202010 ;  /* 0x04202010002c7882 */ /* 0x000fe20000000000 */
[----:B------:R-:W-:-:S02]  /*1240*/  UIADD3 UR10, UPT, UPT, UR4, 0xc400, URZ ;  /* 0x0000c400040a7890 */ /* 0x000fc4000fffe0ff */
[----:B------:R-:W-:Y:S02]  /*1250*/  UIADD3 UR11, UPT, UPT, UR4, 0x1a400, URZ ;  /* 0x0001a400040b7890 */ /* 0x000fe4000fffe0ff */
[----:B------:R-:W-:Y:S02]  /*1260*/  USEL UR45, URZ, 0x4000, UP6 ;  /* 0x00004000ff2d7887 */ /* 0x000fe4000b000000 */
[----:B------:R-:W-:Y:S02]  /*1270*/  USEL UR44, UR44, 0x4200010, !UP5 ;  /* 0x042000102c2c7887 */ /* 0x000fe4000e800000 */
[----:B------:R-:W-:Y:S02]  /*1280*/  USHF.R.U32.HI UR10, URZ, 0x4, UR10 ;  /* 0x00000004ff0a7899 */ /* 0x000fe4000801160a */
[----:B-1----:R-:W-:Y:S02]  /*1290*/  UIMAD UR6, UR7, UR6, URZ ;  /* 0x00000006070672a4 */ /* 0x002fe4000f8e02ff */
[----:B------:R-:W-:-:S02]  /*12a0*/  USHF.R.U32.HI UR11, URZ, 0x4, UR11 ;  /* 0x00000004ff0b7899 */ /* 0x000fc4000801160b */
[----:B-----5:R-:W-:Y:S02]  /*12b0*/  UIMAD UR5, UR6, UR5, URZ ;  /* 0x00000005060572a4 */ /* 0x020fe4000f8e02ff */
[----:B------:R-:W-:Y:S02]  /*12c0*/  UIADD3 UR45, UPT, UPT, UR45, UR44, URZ ;  /* 0x0000002c2d2d7290 */ /* 0x000fe4000fffe0ff */
[----:B------:R-:W-:Y:S02]  /*12d0*/  ULOP3.LUT UR23, UR19, 0xf, URZ, 0xfc, !UPT ;  /* 0x0000000f13177892 */ /* 0x000fe4000f8efcff */
[----:B------:R-:W-:Y:S02]  /*12e0*/  ULOP3.LUT UR10, UR10, 0x3fc0, URZ, 0xc0, !UPT ;  /* 0x00003fc00a0a7892 */ /* 0x000fe4000f8ec0ff */
[----:B------:R-:W-:Y:S02]  /*12f0*/  ULOP3.LUT UR11, UR11, 0x3fc0, URZ, 0xc0, !UPT ;  /* 0x00003fc00b0b7892 */ /* 0x000fe4000f8ec0ff */
[----:B------:R-:W-:-:S02]  /*1300*/  USHF.R.S32.HI UR31, URZ, 0x1f, UR5 ;  /* 0x0000001fff1f7899 */ /* 0x000fc40008011405 */
[----:B------:R-:W-:Y:S02]  /*1310*/  ULOP3.LUT UR19, UR19, 0xffff, URZ, 0xc0, !UPT ;  /* 0x0000ffff13137892 */ /* 0x000fe4000f8ec0ff */
[----:B------:R-:W-:Y:S02]  /*1320*/  ULOP3.LUT UR23, UR23, 0xffff, URZ, 0xc0, !UPT ;  /* 0x0000ffff17177892 */ /* 0x000fe4000f8ec0ff */
[----:B------:R-:W-:Y:S02]  /*1330*/  ULOP3.LUT UR10, UR10, 0x10000, URZ, 0xfc, !UPT ;  /* 0x000100000a0a7892 */ /* 0x000fe4000f8efcff */
[----:B------:R-:W-:Y:S02]  /*1340*/  ULOP3.LUT UR11, UR11, 0x10000, URZ, 0xfc, !UPT ;  /* 0x000100000b0b7892 */ /* 0x000fe4000f8efcff */
[----:B------:R-:W-:Y:S01]  /*1350*/  ULEA.HI UR31, UR31, UR5, URZ, 0x2 ;  /* 0x000000051f1f7291 */ /* 0x000fe2000f8f10ff */
[----:B------:R-:W-:Y:S01]  /*1360*/  UMOV UR30, URZ ;  /* 0x000000ff001e7c82 */ /* 0x000fe20008000000 */
[----:B------:R-:W-:Y:S01]  /*1370*/  UMOV UR29, URZ ;  /* 0x000000ff001d7c82 */ /* 0x000fe20008000000 */
[----:B----4-:R-:W-:Y:S01]  /*1380*/  R2UR UR32, R2 ;  /* 0x00000000022072ca */ /* 0x010fe200000e0000 */
[----:B------:R-:W-:Y:S01]  /*1390*/  UMOV UR27, URZ ;  /* 0x000000ff001b7c82 */ /* 0x000fe20008000000 */
[----:B------:R-:W-:Y:S01]  /*13a0*/  UMOV UR44, URZ ;  /* 0x000000ff002c7c82 */ /* 0x000fe20008000000 */
[----:B------:R-:W-:Y:S01]  /*13b0*/  UMOV UR38, URZ ;  /* 0x000000ff00267c82 */ /* 0x000fe20008000000 */
[----:B------:R-:W-:Y:S01]  /*13c0*/  UMOV UR39, UR45 ;  /* 0x0000002d00277c82 */ /* 0x000fe20008000000 */
[----:B------:R-:W-:Y:S01]  /*13d0*/  UMOV UR36, URZ ;  /* 0x000000ff00247c82 */ /* 0x000fe20008000000 */
[----:B------:R-:W-:Y:S01]  /*13e0*/  UMOV UR37, UR45 ;  /* 0x0000002d00257c82 */ /* 0x000fe20008000000 */
[----:B------:R-:W-:Y:S01]  /*13f0*/  UMOV UR34, URZ ;  /* 0x000000ff00227c82 */ /* 0x000fe20008000000 */
[----:B------:R-:W-:-:S07]  /*1400*/  UMOV UR35, UR45 ;  /* 0x0000002d00237c82 */ /* 0x000fce0008000000 */
.L_x_28:
[----:B------:R-:W-:Y:S01]  /*1410*/  USHF.L.U32 UR5, UR29, 0x1f, URZ ;  /* 0x0000001f1d057899 */ /* 0x000fe200080006ff */
[----:B------:R-:W-:Y:S01]  /*1420*/  SHF.L.U32 R3, R5, 0x1f, RZ ;  /* 0x0000001f05037819 */ /* 0x000fe200000006ff */
[----:B------:R-:W-:Y:S02]  /*1430*/  ULEA UR6, UR27, UR4, 0x3 ;  /* 0x000000041b067291 */ /* 0x000fe4000f8e18ff */
[----:B-1----:R-:W-:Y:S02]  /*1440*/  ULEA UR7, UR30, UR4, 0x3 ;  /* 0x000000041e077291 */ /* 0x002fe4000f8e18ff */
[----:B----4-:R-:W-:Y:S01]  /*1450*/  MOV R2, UR5 ;  /* 0x0000000500027c02 */ /* 0x010fe20008000f00 */
[----:B------:R-:W-:Y:S02]  /*1460*/  ULEA.HI.SX32 UR33, UR31, UR33, 0x1e ;  /* 0x000000211f217291 */ /* 0x000fe4000f8ff2ff */
[----:B------:R-:W-:Y:S02]  /*1470*/  ULEA UR9, UR30, UR32, 0x14 ;  /* 0x000000201e097291 */ /* 0x000fe4000f8ea0ff */
[----:B-----5:R1:W4:Y:S01]  /*1480*/  SYNCS.PHASECHK.TRANS64.TRYWAIT P1, [UR6], R2 ;  /* 0x00000002ff0075a7 */ /* 0x0203220008021106 */
[----:B------:R-:W-:-:S02]  /*1490*/  UPLOP3.LUT UP2, UPT, UPT, UPT, UPT, 0x40, 0x4 ;  /* 0x000000000004789c */ /* 0x000fc40003f4e870 */
[----:B------:R-:W-:Y:S01]  /*14a0*/  UISETP.GE.AND UP0, UPT, UR33, 0x200, UPT ;  /* 0x000002002100788c */ /* 0x000fe2000bf06270 */
[----:B------:R-:W5:Y:S02]  /*14b0*/  SYNCS.PHASECHK.TRANS64.TRYWAIT P0, [UR7+0x80], R3 ;  /* 0x00008003ff0075a7 */ /* 0x000f640008001107 */
[----:B-1--45:R-:W-:Y:S08]  /*14c0*/  @!P0 BRA `(.L_x_24) ;  /* 0x0000002c00148947 */ /* 0x032ff00003800000 */
.L_x_48:
[----:B------:R-:W-:-:S05]  /*14d0*/  UMOV UR25, 0xffffffe0 ;  /* 0xffffffe000197882 */ /* 0x000fca0000000000 */
.L_x_27:
[----:B------:R-:W-:Y:S02]  /*14e0*/  UIADD3 UR22, UPT, UPT, UR27, 0x1, URZ ;  /* 0x000000011b167890 */ /* 0x000fe4000fffe0ff */
[----:B----4-:R-:W-:Y:S02]  /*14f0*/  ULEA UR48, UR27, UR11, 0xa ;  /* 0x0000000b1b307291 */ /* 0x010fe4000f8e50ff */
[----:B------:R-:W-:Y:S02]  /*1500*/  UISETP.NE.AND UP1, UPT, UR22, 0x7, UPT ;  /* 0x000000071600788c */ /* 0x000fe4000bf25270 */
[----:B------:R-:W-:Y:S02]  /*1510*/  ULEA UR46, UR27, UR10, 0x9 ;  /* 0x0000000a1b2e7291 */ /* 0x000fe4000f8e48ff */
[----:B------:R-:W-:Y:S02]  /*1520*/  ULEA UR5, UR27, UR4, 0x3 ;  /* 0x000000041b057291 */ /* 0x000fe4000f8e18ff */
[----:B------:R-:W-:Y:S02]  /*1530*/  UIADD3 UR20, UPT, UPT, UR25, 0x20, URZ ;  /* 0x0000002019147890 */ /* 0x000fe4000fffe0ff */
[----:B------:R-:W-:Y:S02]  /*1540*/  USEL UR21, URZ, 0x1, UP1 ;  /* 0x00000001ff157887 */ /* 0x000fe40008800000 */
[----:B------:R-:W-:Y:S02]  /*1550*/  USEL UR27, UR22, URZ, UP1 ;  /* 0x000000ff161b7287 */ /* 0x000fe40008800000 */
[----:B------:R-:W-:Y:S02]  /*1560*/  UIADD3 UR42, UPT, UPT, UR48, 0x2, URZ ;  /* 0x00000002302a7890 */ /* 0x000fe4000fffe0ff */
[----:B------:R-:W-:Y:S02]  /*1570*/  UIADD3 UR40, UPT, UPT, UR46, 0x2, URZ ;  /* 0x000000022e287890 */ /* 0x000fe4000fffe0ff */
[----:B------:R-:W-:Y:S02]  /*1580*/  UIADD3 UR28, UPT, UPT, UR48, 0x4, URZ ;  /* 0x00000004301c7890 */ /* 0x000fe4000fffe0ff */
[----:B------:R-:W-:Y:S02]  /*1590*/  UIADD3 UR26, UPT, UPT, UR46, 0x4, URZ ;  /* 0x000000042e1a7890 */ /* 0x000fe4000fffe0ff */
[----:B------:R-:W-:Y:S02]  /*15a0*/  UIADD3 UR6, UPT, UPT, UR48, 0x6, URZ ;  /* 0x0000000630067890 */ /* 0x000fe4000fffe0ff */
[----:B------:R-:W-:Y:S02]  /*15b0*/  UIADD3 UR8, UPT, UPT, UR46, 0x6, URZ ;  /* 0x000000062e087890 */ /* 0x000fe4000fffe0ff */
[----:B------:R-:W-:Y:S02]  /*15c0*/  UIADD3 UR24, UPT, UPT, UR5, 0x38, URZ ;  /* 0x0000003805187890 */ /* 0x000fe4000fffe0ff */
[----:B------:R-:W-:Y:S01]  /*15d0*/  UISETP.GT.U32.AND UP1, UPT, UR20, 0x1e, UPT ;  /* 0x0000001e1400788c */ /* 0x000fe2000bf24070 */
[----:B------:R-:W-:Y:S01]  /*15e0*/  UMOV UR49, 0x40004040 ;  /* 0x4000404000317882 */ /* 0x000fe20000000000 */
[----:B------:R-:W-:Y:S01]  /*15f0*/  UMOV UR47, 0x40004040 ;  /* 0x40004040002f7882 */ /* 0x000fe20000000000 */
[----:B------:R-:W-:Y:S01]  /*1600*/  UMOV UR43, 0x40004040 ;  /* 0x40004040002b7882 */ /* 0x000fe20000000000 */
[----:B------:R-:W-:Y:S01]  /*1610*/  UMOV UR41, 0x40004040 ;  /* 0x4000404000297882 */ /* 0x000fe20000000000 */
[----:B-----5:R-:W-:Y:S06]  /*1620*/  @P1 BRA `(.L_x_25) ;  /* 0x0000000000101947 */ /* 0x020fec0003800000 */
[----:B------:R-:W-:Y:S06]  /*1630*/  USHF.L.U32 UR20, UR29, 0x1f, URZ ;  /* 0x0000001f1d147899 */ /* 0x000fec00080006ff */
[----:B-1----:R-:W-:Y:S04]  /*1640*/  MOV R2, UR20 ;  /* 0x0000001400027c02 */ /* 0x002fe80008000f00 */
[----:B------:R-:W1:Y:S02]  /*1650*/  SYNCS.PHASECHK.TRANS64.TRYWAIT P0, [UR5], R2 ;  /* 0x00000002ff0075a7 */ /* 0x000e640008001105 */
[----:B-1----:R-:W-:Y:S05]  /*1660*/  @!P0 BRA `(.L_x_26) ;  /* 0x0000002800cc8947 */ /* 0x002fea0003800000 */
.L_x_25:
[----:B------:R-:W-:Y:S01]  /*1670*/  ULOP3.LUT UR29, UR29, UR21, URZ, 0x3c, !UPT ;  /* 0x000000151d1d7292 */ /* 0x000fe2000f8e3cff */
[----:B------:R-:W-:Y:S01]  /*1680*/  PLOP3.LUT P0, PT, PT, PT, UP1, 0x80, 0x8 ;  /* 0x000000000008781c */ /* 0x000fe20003f0f018 */
[----:B------:R-:W-:Y:S01]  /*1690*/  UIADD3 UR25, UPT, UPT, UR25, 0x1, URZ ;  /* 0x0000000119197890 */ /* 0x000fe2000fffe0ff */
[----:B------:R-:W-:Y:S01]  /*16a0*/  PLOP3.LUT P1, PT, PT, PT, PT, 0x80, 0x8 ;  /* 0x000000000008781c */ /* 0x000fe20003f2f070 */
[----:B------:R-:W-:Y:S01]  /*16b0*/  @!UP1 USHF.L.U32 UR5, UR29, 0x1f, URZ ;  /* 0x0000001f1d059899 */ /* 0x000fe200080006ff */
[----:B------:R4:W-:Y:S01]  /*16c0*/  UTCQMMA gdesc[UR46], gdesc[UR48], tmem[UR9], tmem[UR44], idesc[UR45], UP2 ;  /* 0x00ff2c302e0075ea */ /* 0x0009e20009000309 */
[----:B------:R-:W-:Y:S01]  /*16d0*/  UMOV UR52, UR6 ;  /* 0x0000000600347c82 */ /* 0x000fe20008000000 */
[----:B------:R-:W-:Y:S01]  /*16e0*/  @!UP1 ULEA UR6, UR27, UR4, 0x3 ;  /* 0x000000041b069291 */ /* 0x000fe2000f8e18ff */
[----:B------:R4:W-:Y:S01]  /*16f0*/  UTCQMMA gdesc[UR40], gdesc[UR42], tmem[UR9], tmem[UR38], idesc[UR39], UPT ;  /* 0x00ff262a280075ea */ /* 0x0009e2000b800309 */
[----:B------:R-:W-:Y:S01]  /*1700*/  UMOV UR20, UR28 ;  /* 0x0000001c00147c82 */ /* 0x000fe20008000000 */
[----:B------:R-:W-:Y:S01]  /*1710*/  UMOV UR21, 0x40004040 ;  /* 0x4000404000157882 */ /* 0x000fe20000000000 */
[----:B------:R-:W-:Y:S01]  /*1720*/  UMOV UR50, UR26 ;  /* 0x0000001a00327c82 */ /* 0x000fe20008000000 */
[----:B------:R-:W-:Y:S01]  /*1730*/  UMOV UR51, 0x40004040 ;  /* 0x4000404000337882 */ /* 0x000fe20000000000 */
[----:B-1----:R-:W-:Y:S01]  /*1740*/  IMAD.U32 R2, RZ, RZ, UR5 ;  /* 0x00000005ff027e24 */ /* 0x002fe2000f8e00ff */
[----:B------:R-:W-:Y:S01]  /*1750*/  UMOV UR53, 0x40004040 ;  /* 0x4000404000357882 */ /* 0x000fe20000000000 */
[----:B------:R-:W-:Y:S01]  /*1760*/  UMOV UR54, UR8 ;  /* 0x0000000800367c82 */ /* 0x000fe20008000000 */
[----:B------:R-:W-:Y:S01]  /*1770*/  UMOV UR55, 0x40004040 ;  /* 0x4000404000377882 */ /* 0x000fe20000000000 */
[----:B------:R4:W-:Y:S01]  /*1780*/  UTCQMMA gdesc[UR50], gdesc[UR20], tmem[UR9], tmem[UR36], idesc[UR37], UPT ;  /* 0x00ff2414320075ea */ /* 0x0009e2000b800309 */
[----:B------:R4:W-:Y:S01]  /*1790*/  UTCQMMA gdesc[UR54], gdesc[UR52], tmem[UR9], tmem[UR34], idesc[UR35], UPT ;  /* 0x00ff2234360075ea */ /* 0x0009e2000b800309 */
[----:B------:R4:W-:Y:S01]  /*17a0*/  UTCBAR.MULTICAST [UR24], URZ, UR23 ;  /* 0x000000ff180073e9 */ /* 0x0009e20008000817 */
[----:B------:R4:W5:Y:S01]  /*17b0*/  @!P0 SYNCS.PHASECHK.TRANS64.TRYWAIT P1, [UR6], R2 ;  /* 0x00000002ff0085a7 */ /* 0x0009620008021106 */
[----:B------:R-:W-:Y:S02]  /*17c0*/  UISETP.NE.AND UP1, UPT, UR25, URZ, UPT ;  /* 0x000000ff1900728c */ /* 0x000fe4000bf25270 */
[----:B------:R-:W-:Y:S07]  /*17d0*/  UPLOP3.LUT UP2, UPT, UPT, UPT, UPT, 0x80, 0x8 ;  /* 0x000000000008789c */ /* 0x000fee0003f4f070 */
[----:B------:R-:W-:Y:S05]  /*17e0*/  BRA.U UP1, `(.L_x_27) ;  /* 0xfffffffd013c7547 */ /* 0x000fea000b83ffff */
[----:B------:R-:W-:Y:S02]  /*17f0*/  UIADD3 UR7, UPT, UPT, UR7, 0x70, URZ ;  /* 0x0000007007077890 */ /* 0x000fe4000fffe0ff */
[----:B------:R-:W-:-:S04]  /*1800*/  UIADD3 UR30, UPT, UPT, UR30, 0x1, URZ ;  /* 0x000000011e1e7890 */ /* 0x000fc8000fffe0ff */
[----:B------:R-:W-:-:S03]  /*1810*/  UISETP.NE.AND UP1, UPT, UR30, 0x2, UPT ;  /* 0x000000021e00788c */ /* 0x000fc6000bf25270 */
[----:B------:R1:W-:Y:S01]  /*1820*/  UTCBAR.MULTICAST [UR7], URZ, UR19 ;  /* 0x000000ff070073e9 */ /* 0x0003e20008000813 */
[----:B------:R-:W-:Y:S02]  /*1830*/  USEL UR5, URZ, 0x1, UP1 ;  /* 0x00000001ff057887 */ /* 0x000fe40008800000 */
[----:B------:R-:W-:-:S04]  /*1840*/  USEL UR30, UR30, URZ, UP1 ;  /* 0x000000ff1e1e7287 */ /* 0x000fc80008800000 */
[----:B------:R-:W-:Y:S01]  /*1850*/  LOP3.LUT R5, R5, UR5, RZ, 0x3c, !PT ;  /* 0x0000000505057c12 */ /* 0x000fe2000f8e3cff */
[----:B------:R-:W-:Y:S07]  /*1860*/  BRA.U !UP0, `(.L_x_28) ;  /* 0xfffffff908e87547 */ /* 0x000fee000b83ffff */
[----:B------:R-:W-:-:S06]  /*1870*/  UIADD3 UR30, UPT, UPT, UR30, 0x1, URZ ;  /* 0x000000011e1e7890 */ /* 0x000fcc000fffe0ff */
[----:B------:R-:W-:Y:S02]  /*1880*/  MOV R6, UR30 ;  /* 0x0000001e00067c02 */ /* 0x000fe40008000f00 */
.L_x_23:
[----:B------:R-:W-:-:S04]  /*1890*/  ULOP3.LUT UR18, UR18, 0x1, URZ, 0xc0, !UPT ;  /* 0x0000000112127892 */ /* 0x000fc8000f8ec0ff */
[----:B------:R-:W-:-:S09]  /*18a0*/  UISETP.NE.U32.AND UP0, UPT, UR18, 0x1, UPT ;  /* 0x000000011200788c */ /* 0x000fd2000bf05070 */
[----:B------:R-:W-:Y:S05]  /*18b0*/  BRA.U !UP0, `(.L_x_22) ;  /* 0x00000001082c7547 */ /* 0x000fea000b800000 */
[----:B----4-:R-:W4:Y:S01]  /*18c0*/  S2R R2, SR_CgaCtaId ;  /* 0x0000000000027919 */ /* 0x010f220000008800 */
[----:B------:R-:W-:Y:S02]  /*18d0*/  ISETP.NE.AND P0, PT, R6, 0x2, PT ;  /* 0x000000020600780c */ /* 0x000fe40003f05270 */
[----:B------:R-:W-:Y:S02]  /*18e0*/  MOV R3, 0x400 ;  /* 0x0000040000037802 */ /* 0x000fe40000000f00 */
[----:B------:R-:W-:-:S04]  /*18f0*/  SEL R4, RZ, 0x1, P0 ;  /* 0x00000001ff047807 */ /* 0x000fc80000000000 */
[----:B------:R-:W-:-:S05]  /*1900*/  LOP3.LUT R4, R5, R4, RZ, 0x3c, !PT ;  /* 0x0000000405047212 */ /* 0x000fca00078e3cff */
[----:B------:R-:W-:Y:S01]  /*1910*/  IMAD.U32 R4, R4, -0x80000000, RZ ;  /* 0x8000000004047824 */ /* 0x000fe200078e00ff */
[----:B----4-:R-:W-:Y:S02]  /*1920*/  LEA R2, R2, R3, 0x18 ;  /* 0x0000000302027211 */ /* 0x010fe400078ec0ff */
[----:B------:R-:W-:-:S05]  /*1930*/  SEL R3, R6, RZ, P0 ;  /* 0x000000ff06037207 */ /* 0x000fca0000000000 */
[----:B------:R-:W-:-:S04]  /*1940*/  IMAD R2, R3, 0x8, R2 ;  /* 0x0000000803027824 */ /* 0x000fc800078e0202 */
[----:B------:R-:W4:Y:S02]  /*1950*/  SYNCS.PHASECHK.TRANS64.TRYWAIT P0, [R2+URZ+0x80], R4 ;  /* 0x00008004020075a7 */ /* 0x000f2400080011ff */
[----:B----4-:R-:W-:Y:S05]  /*1960*/  @!P0 BRA `(.L_x_29) ;  /* 0x00000028002c8947 */ /* 0x010fea0003800000 */
.L_x_22:
[----:B------:R-:W-:-:S13]  /*1970*/  ISETP.GT.AND P0, PT, R69, 0x3, PT ;  /* 0x000000034500780c */ /* 0x000fda0003f04270 */
[----:B-12345:R-:W-:Y:S05]  /*1980*/  @P0 EXIT ;  /* 0x000000000000094d */ /* 0x03efea0003800000 */
[----:B------:R-:W-:-:S13]  /*1990*/  ISETP.NE.AND P0, PT, R69, RZ, PT ;  /* 0x000000ff4500720c */ /* 0x000fda0003f05270 */
[----:B------:R-:W-:Y:S05]  /*19a0*/  @P0 BRA `(.L_x_30) ;  /* 0x0000000000b80947 */ /* 0x000fea0003800000 */
[----:B------:R-:W1:Y:S01]  /*19b0*/  S2UR UR6, SR_CgaCtaId ;  /* 0x00000000000679c3 */ /* 0x000e620000008800 */
[----:B------:R-:W-:Y:S01]  /*19c0*/  NOP ;  /* 0x0000000000007918 */ /* 0x000fe20000000000 */
[----:B------:R-:W-:Y:S01]  /*19d0*/  UMOV UR4, 0x40 ;  /* 0x0000004000047882 */ /* 0x000fe20000000000 */
[----:B------:R-:W-:Y:S01]  /*19e0*/  UMOV UR5, 0x400 ;  /* 0x0000040000057882 */ /* 0x000fe20000000000 */
[----:B-1----:R-:W-:Y:S02]  /*19f0*/  ULEA UR4, UR6, UR4, 0x18 ;  /* 0x0000000406047291 */ /* 0x002fe4000f8ec0ff */
[----:B------:R-:W-:-:S07]  /*1a00*/  ULEA UR5, UR6, UR5, 0x18 ;  /* 0x0000000506057291 */ /* 0x000fce000f8ec0ff */
[----:B------:R-:W1:Y:S02]  /*1a10*/  LDS.U8 R2, [UR4] ;  /* 0x00000004ff027984 */ /* 0x000e640008000000 */
[----:B-1----:R-:W-:-:S13]  /*1a20*/  ISETP.NE.AND P0, PT, R2, RZ, PT ;  /* 0x000000ff0200720c */ /* 0x002fda0003f05270 */
[----:B------:R-:W-:Y:S05]  /*1a30*/  @P0 BRA `(.L_x_31) ;  /* 0x00000000007c0947 */ /* 0x000fea0003800000 */
[----:B------:R-:W-:-:S13]  /*1a40*/  ELECT P0, URZ, PT ;  /* 0x0000000000ff782f */ /* 0x000fda0003800000 */
[----:B------:R-:W-:Y:S05]  /*1a50*/  @!P0 BRA `(.L_x_32) ;  /* 0x0000000000848947 */ /* 0x000fea0003800000 */
[----:B------:R-:W-:Y:S01]  /*1a60*/  UMOV UR4, 0x4 ;  /* 0x0000000400047882 */ /* 0x000fe20000000000 */
[----:B------:R-:W-:-:S04]  /*1a70*/  IMAD.MOV.U32 R3, RZ, RZ, 0xf ;  /* 0x0000000fff037424 */ /* 0x000fc800078e00ff */
[----:B------:R-:W-:Y:S04]  /*1a80*/  DEPBAR.LE SB1, 0x36 ;  /* 0x00009d800000791a */ /* 0x000fe80000000000 */
[----:B------:R-:W1:Y:S02]  /*1a90*/  UTCATOMSWS.FIND_AND_SET.ALIGN UP0, UR4, UR4 ;  /* 0x00000004000475e3 */ /* 0x000e640008000800 */
[----:B-1----:R-:W-:Y:S01]  /*1aa0*/  PLOP3.LUT P0, PT, PT, PT, UP0, 0x80, 0x8 ;  /* 0x000000000008781c */ /* 0x002fe20003f0f008 */
[----:B------:R-:W-:-:S03]  /*1ab0*/  IMAD.U32 R4, RZ, RZ, UR4 ;  /* 0x00000004ff047e24 */ /* 0x000fc6000f8e00ff */
[----:B------:R-:W-:-:S04]  /*1ac0*/  SEL R2, RZ, 0xffffffff, !P0 ;  /* 0xffffffffff027807 */ /* 0x000fc80004000000 */
[----:B------:R-:W-:Y:S01]  /*1ad0*/  ISETP.NE.AND P0, PT, R2, RZ, PT ;  /* 0x000000ff0200720c */ /* 0x000fe20003f05270 */
[----:B------:R-:W-:-:S12]  /*1ae0*/  IMAD.MOV.U32 R2, RZ, RZ, 0x1 ;  /* 0x00000001ff027424 */ /* 0x000fd800078e00ff */
[----:B------:R-:W-:Y:S05]  /*1af0*/  @P0 BRA `(.L_x_33) ;  /* 0x0000000000240947 */ /* 0x000fea0003800000 */
.L_x_34:
[----:B------:R-:W-:Y:S05]  /*1b00*/  NANOSLEEP 0x64 ;  /* 0x000000640000795d */ /* 0x000fea0003800000 */
[----:B------:R-:W-:-:S05]  /*1b10*/  UMOV UR4, 0x4 ;  /* 0x0000000400047882 */ /* 0x000fca0000000000 */
[----:B------:R-:W-:Y:S04]  /*1b20*/  DEPBAR.LE SB1, 0x36 ;  /* 0x00009d800000791a */ /* 0x000fe80000000000 */
[----:B------:R-:W1:Y:S02]  /*1b30*/  UTCATOMSWS.FIND_AND_SET.ALIGN UP0, UR4, UR4 ;  /* 0x00000004000475e3 */ /* 0x000e640008000800 */
[----:B-1----:R-:W-:-:S04]  /*1b40*/  PLOP3.LUT P0, PT, PT, PT, UP0, 0x80, 0x8 ;  /* 0x000000000008781c */ /* 0x002fc80003f0f008 */
[----:B------:R-:W-:-:S04]  /*1b50*/  SEL R4, RZ, 0xffffffff, !P0 ;  /* 0xffffffffff047807 */ /* 0x000fc80004000000 */
[----:B------:R-:W-:Y:S01]  /*1b60*/  ISETP.NE.AND P0, PT, R4, RZ, PT ;  /* 0x000000ff0400720c */ /* 0x000fe20003f05270 */
[----:B------:R-:W-:-:S12]  /*1b70*/  IMAD.U32 R4, RZ, RZ, UR4 ;  /* 0x00000004ff047e24 */ /* 0x000fd8000f8e00ff */
[----:B------:R-:W-:Y:S05]  /*1b80*/  @!P0 BRA `(.L_x_34) ;  /* 0xfffffffc00dc8947 */ /* 0x000fea000383ffff */
.L_x_33:
[C---:B------:R-:W-:Y:S01]  /*1b90*/  VIADD R5, R4.reuse, 0x10 ;  /* 0x0000001004057836 */ /* 0x040fe20000000000 */
[----:B------:R-:W-:Y:S01]  /*1ba0*/  UMOV UR4, 0x50 ;  /* 0x0000005000047882 */ /* 0x000fe20000000000 */
[----:B------:R-:W-:Y:S01]  /*1bb0*/  SHF.L.U32 R3, R3, R4, RZ ;  /* 0x0000000403037219 */ /* 0x000fe200000006ff */
[----:B------:R-:W-:Y:S01]  /*1bc0*/  ULEA UR4, UR6, UR4, 0x18 ;  /* 0x0000000406047291 */ /* 0x000fe2000f8ec0ff */
[----:B------:R-:W-:Y:S01]  /*1bd0*/  IMAD.SHL.U32 R4, R4, 0x20, RZ ;  /* 0x0000002004047824 */ /* 0x000fe200078e00ff */
[----:B------:R-:W-:-:S04]  /*1be0*/  SHF.L.U32 R2, R2, R5, RZ ;  /* 0x0000000502027219 */ /* 0x000fc800000006ff */
[----:B------:R-:W-:-:S05]  /*1bf0*/  LOP3.LUT R2, R2, R3, RZ, 0xfc, !PT ;  /* 0x0000000302027212 */ /* 0x000fca00078efcff */
[----:B------:R1:W-:Y:S04]  /*1c00*/  ATOMS.OR RZ, [UR4], R2 ;  /* 0x00000002ffff798c */ /* 0x0003e8000b000004 */
[----:B------:R1:W-:Y:S01]  /*1c10*/  STS [UR5+0x98], R4 ;  /* 0x00009804ff007988 */ /* 0x0003e20008000805 */
[----:B------:R-:W-:Y:S05]  /*1c20*/  BRA `(.L_x_32) ;  /* 0x0000000000107947 */ /* 0x000fea0003800000 */
.L_x_31:
[----:B------:R-:W-:-:S05]  /*1c30*/  MOV R2, 0xffffffff ;  /* 0xffffffff00027802 */ /* 0x000fca0000000f00 */
[----:B------:R1:W-:Y:S02]  /*1c40*/  STS [UR5+0x98], R2 ;  /* 0x00009802ff007988 */ /* 0x0003e40008000805 */
[----:B-1----:R-:W-:Y:S02]  /*1c50*/  MOV R2, 0x1c70 ;  /* 0x00001c7000027802 */ /* 0x002fe40000000f00 */
[----:B------:R-:W-:Y:S05]  /*1c60*/  CALL.REL.NOINC `($__internal_1_$__cuda_sm10x_tcgen05_guardrail_trap_phase_invalid_during_alloc) ;  /* 0x0000002400a87944 */ /* 0x000fea0003c00000 */
.L_x_32:
[----:B------:R-:W-:Y:S05]  /*1c70*/  WARPSYNC.ALL ;  /* 0x0000000000007948 */ /* 0x000fea0003800000 */
[----:B------:R-:W-:Y:S01]  /*1c80*/  NOP ;  /* 0x0000000000007918 */ /* 0x000fe20000000000 */
.L_x_30:
[----:B------:R-:W2:Y:S08]  /*1c90*/  S2UR UR26, SR_CgaCtaId ;  /* 0x00000000001a79c3 */ /* 0x000eb00000008800 */
[----:B------:R-:W-:Y:S01]  /*1ca0*/  BAR.SYNC.DEFER_BLOCKING 0x2, 0xa0 ;  /* 0x0082800000007b1d */ /* 0x000fe20000010000 */
[C---:B-1----:R-:W-:Y:S02]  /*1cb0*/  IMAD.SHL.U32 R2, R0.reuse, 0x80, RZ ;  /* 0x0000008000027824 */ /* 0x042fe400078e00ff */
[----:B------:R-:W-:-:S03]  /*1cc0*/  IMAD.SHL.U32 R3, R0, 0x40, RZ ;  /* 0x0000004000037824 */ /* 0x000fc600078e00ff */
[----:B------:R-:W-:Y:S02]  /*1cd0*/  UMOV UR4, 0x400 ;  /* 0x0000040000047882 */ /* 0x000fe40000000000 */
[----:B------:R-:W1:Y:S01]  /*1ce0*/  S2UR UR30, SR_CTAID.Z ;  /* 0x00000000001e79c3 */ /* 0x000e620000002700 */
[----:B------:R-:W-:-:S04]  /*1cf0*/  LOP3.LUT R2, R2, 0x780, RZ, 0xc0, !PT ;  /* 0x0000078002027812 */ /* 0x000fc800078ec0ff */
[----:B------:R-:W-:-:S04]  /*1d00*/  LOP3.LUT R3, R2, 0x3800, R3, 0xf8, !PT ;  /* 0x0000380002037812 */ /* 0x000fc800078ef803 */
[----:B------:R-:W-:Y:S01]  /*1d10*/  LOP3.LUT R3, R3, 0x10, R0, 0xf8, !PT ;  /* 0x0000001003037812 */ /* 0x000fe200078ef800 */
[----:B--2---:R-:W-:Y:S02]  /*1d20*/  ULEA UR26, UR26, UR4, 0x18 ;  /* 0x000000041a1a7291 */ /* 0x004fe4000f8ec0ff */
[----:B-1----:R-:W-:-:S07]  /*1d30*/  UISETP.GT.U32.AND UP0, UPT, UR30, 0x1ff, UPT ;  /* 0x000001ff1e00788c */ /* 0x002fce000bf04070 */
[----:B------:R-:W1:Y:S02]  /*1d40*/  LDS R67, [UR26+0x98] ;  /* 0x0000981aff437984 */ /* 0x000e640008000800 */
[----:B------:R-:W-:Y:S05]  /*1d50*/  BRA.U UP0, `(.L_x_35) ;  /* 0x0000001d00dc7547 */ /* 0x000fea000b800000 */
[----:B------:R-:W2:Y:S01]  /*1d60*/  LDCU.64 UR6, c[0x0][0x5c0] ;  /* 0x0000b800ff0677ac */ /* 0x000ea20008000a00 */
[----:B------:R-:W-:Y:S01]  /*1d70*/  VIADD R3, R3, UR26 ;  /* 0x0000001a03037c36 */ /* 0x000fe20008000000 */
[----:B------:R-:W3:Y:S01]  /*1d80*/  S2UR UR23, SR_CTAID.X ;  /* 0x00000000001779c3 */ /* 0x000ee20000002500 */
[----:B------:R-:W-:Y:S01]  /*1d90*/  IMAD.U32 R4, R0, 0x10000, RZ ;  /* 0x0001000000047824 */ /* 0x000fe200078e00ff */
[----:B------:R-:W4:Y:S01]  /*1da0*/  LDCU UR8, c[0x0][0x5d0] ;  /* 0x0000ba00ff0877ac */ /* 0x000f220008000800 */
[C---:B------:R-:W-:Y:S02]  /*1db0*/  VIADD R5, R3.reuse, 0x8460 ;  /* 0x0000846003057836 */ /* 0x040fe40000000000 */
[C---:B------:R-:W-:Y:S01]  /*1dc0*/  VIADD R2, R3.reuse, 0x460 ;  /* 0x0000046003027836 */ /* 0x040fe20000000000 */
[----:B------:R-:W5:Y:S01]  /*1dd0*/  LDCU UR10, c[0x0][0x374] ;  /* 0x00006e80ff0a77ac */ /* 0x000f620008000800 */
[C---:B------:R-:W-:Y:S01]  /*1de0*/  VIADD R9, R3.reuse, 0x8440 ;  /* 0x0000844003097836 */ /* 0x040fe20000000000 */
[----:B------:R-:W-:Y:S01]  /*1df0*/  SHF.R.U32.HI R72, RZ, 0x3, R5 ;  /* 0x00000003ff487819 */ /* 0x000fe20000011605 */
[----:B------:R-:W-:Y:S01]  /*1e00*/  VIADD R7, R3, 0x8420 ;  /* 0x0000842003077836 */ /* 0x000fe20000000000 */
[----:B------:R-:W1:Y:S01]  /*1e10*/  LDCU.64 UR28, c[0x0][0x348] ;  /* 0x00006900ff1c77ac */ /* 0x000e620008000a00 */
[----:B------:R-:W-:Y:S01]  /*1e20*/  SHF.R.U32.HI R65, RZ, 0x3, R2 ;  /* 0x00000003ff417819 */ /* 0x000fe20000011602 */
[----:B------:R-:W-:Y:S01]  /*1e30*/  IMAD.MOV.U32 R60, RZ, RZ, RZ ;  /* 0x000000ffff3c7224 */ /* 0x000fe200078e00ff */
[----:B------:R-:W-:Y:S01]  /*1e40*/  LOP3.LUT R72, R5, 0x70, R72, 0x78, !PT ;  /* 0x0000007005487812 */ /* 0x000fe200078e7848 */
[C---:B------:R-:W-:Y:S01]  /*1e50*/  VIADD R5, R3.reuse, 0x8400 ;  /* 0x0000840003057836 */ /* 0x040fe20000000000 */
[----:B------:R-:W3:Y:S01]  /*1e60*/  LDCU UR22, c[0x0][0x5cc] ;  /* 0x0000b980ff1677ac */ /* 0x000ee20008000800 */
[----:B------:R-:W-:Y:S01]  /*1e70*/  LOP3.LUT R65, R2, 0x70, R65, 0x78, !PT ;  /* 0x0000007002417812 */ /* 0x000fe200078e7841 */
[----:B------:R-:W-:Y:S01]  /*1e80*/  VIADD R2, R3, 0x420 ;  /* 0x0000042003027836 */ /* 0x000fe20000000000 */
[----:B------:R-:W-:Y:S01]  /*1e90*/  LOP3.LUT R4, R4, 0xe00000, RZ, 0xc0, !PT ;  /* 0x00e0000004047812 */ /* 0x000fe200078ec0ff */
[----:B--2---:R-:W-:Y:S01]  /*1ea0*/  UIMAD.WIDE.U32 UR4, UR30, UR7, URZ ;  /* 0x000000071e0472a5 */ /* 0x004fe2000f8e00ff */
[----:B------:R-:W-:Y:S01]  /*1eb0*/  SHF.R.U32.HI R66, RZ, 0x3, R5 ;  /* 0x00000003ff427819 */ /* 0x000fe20000011605 */
[----:B------:R-:W-:Y:S01]  /*1ec0*/  IMAD.MOV.U32 R0, RZ, RZ, 0x1 ;  /* 0x00000001ff007424 */ /* 0x000fe200078e00ff */
[----:B------:R-:W-:Y:S01]  /*1ed0*/  SHF.R.U32.HI R63, RZ, 0x3, R2 ;  /* 0x00000003ff3f7819 */ /* 0x000fe20000011602 */
[----:B------:R-:W-:Y:S01]  /*1ee0*/  UIADD3 UR4, UPT, UPT, UR30, -UR5, URZ ;  /* 0x800000051e047290 */ /* 0x000fe2000fffe0ff */
[----:B------:R-:W-:Y:S01]  /*1ef0*/  LOP3.LUT R66, R5, 0x70, R66, 0x78, !PT ;  /* 0x0000007005427812 */ /* 0x000fe200078e7842 */
[C---:B------:R-:W-:Y:S01]  /*1f00*/  VIADD R5, R3.reuse, 0x440 ;  /* 0x0000044003057836 */ /* 0x040fe20000000000 */
[----:B------:R-:W-:Y:S01]  /*1f10*/  SHF.R.U32.HI R70, RZ, 0x3, R9 ;  /* 0x00000003ff467819 */ /* 0x000fe20000011609 */
[----:B------:R-:W-:Y:S01]  /*1f20*/  USHF.R.U32.HI UR4, URZ, UR17, UR4 ;  /* 0x00000011ff047299 */ /* 0x000fe20008011604 */
[----:B------:R-:W-:Y:S01]  /*1f30*/  VIADD R3, R3, 0x400 ;  /* 0x0000040003037836 */ /* 0x000fe20000000000 */
[----:B-1----:R-:W-:Y:S01]  /*1f40*/  UIADD3 UR34, UP1, UPT, UR28, 0x140, URZ ;  /* 0x000001401c227890 */ /* 0x002fe2000ff3e0ff */
[----:B------:R-:W-:Y:S01]  /*1f50*/  SHF.R.U32.HI R68, RZ, 0x3, R7 ;  /* 0x00000003ff447819 */ /* 0x000fe20000011607 */
[----:B------:R-:W-:Y:S01]  /*1f60*/  UIADD3 UR4, UPT, UPT, UR5, UR4, URZ ;  /* 0x0000000405047290 */ /* 0x000fe2000fffe0ff */
[----:B------:R-:W-:Y:S01]  /*1f70*/  SHF.R.U32.HI R64, RZ, 0x3, R5 ;  /* 0x00000003ff407819 */ /* 0x000fe20000011605 */
[----:B------:R-:W-:Y:S01]  /*1f80*/  UIADD3 UR32, UP0, UPT, UR28, 0x1c0, URZ ;  /* 0x000001c01c207890 */ /* 0x000fe2000ff1e0ff */
[----:B------:R-:W-:Y:S01]  /*1f90*/  SHF.R.U32.HI R62, RZ, 0x3, R3 ;  /* 0x00000003ff3e7819 */ /* 0x000fe20000011603 */
[----:B------:R-:W-:Y:S01]  /*1fa0*/  USHF.R.U32.HI UR4, URZ, UR16, UR4 ;  /* 0x00000010ff047299 */ /* 0x000fe20008011604 */
[----:B------:R-:W-:Y:S01]  /*1fb0*/  LOP3.LUT R63, R2, 0x70, R63, 0x78, !PT ;  /* 0x00000070023f7812 */ /* 0x000fe200078e783f */
[----:B------:R-:W-:Y:S01]  /*1fc0*/  UIADD3.X UR35, UPT, UPT, URZ, UR29, URZ, UP1, !UPT ;  /* 0x0000001dff237290 */ /* 0x000fe20008ffe4ff */
[----:B------:R-:W-:Y:S01]  /*1fd0*/  LOP3.LUT R70, R9, 0x70, R70, 0x78, !PT ;  /* 0x0000007009467812 */ /* 0x000fe200078e7846 */
[----:B------:R-:W-:Y:S01]  /*1fe0*/  UIADD3 UR4, UPT, UPT, -UR4, URZ, URZ ;  /* 0x000000ff04047290 */ /* 0x000fe2000fffe1ff */
[----:B------:R-:W-:Y:S01]  /*1ff0*/  LOP3.LUT R68, R7, 0x70, R68, 0x78, !PT ;  /* 0x0000007007447812 */ /* 0x000fe200078e7844 */
[----:B------:R-:W-:Y:S01]  /*2000*/  UIADD3.X UR33, UPT, UPT, URZ, UR29, URZ, UP0, !UPT ;  /* 0x0000001dff217290 */ /* 0x000fe200087fe4ff */
[----:B------:R-:W-:Y:S01]  /*2010*/  LOP3.LUT R64, R5, 0x70, R64, 0x78, !PT ;  /* 0x0000007005407812 */ /* 0x000fe200078e7840 */
[----:B------:R-:W-:Y:S01]  /*2020*/  UIMAD UR6, UR6, UR4, UR30 ;  /* 0x00000004060672a4 */ /* 0x000fe2000f8e021e */
[----:B------:R-:W-:Y:S01]  /*2030*/  LOP3.LUT R62, R3, 0x70, R62, 0x78, !PT ;  /* 0x00000070033e7812 */ /* 0x000fe200078e783e */
[----:B---3--:R-:W-:Y:S01]  /*2040*/  USHF.L.U32 UR23, UR23, 0x6, URZ ;  /* 0x0000000617177899 */ /* 0x008fe200080006ff */
[----:B------:R-:W-:Y:S01]  /*2050*/  IMAD.MOV.U32 R2, RZ, RZ, RZ ;  /* 0x000000ffff027224 */ /* 0x000fe200078e00ff */
[----:B----4-:R-:W-:Y:S01]  /*2060*/  UIMAD.WIDE.U32 UR8, UR6, UR8, URZ ;  /* 0x00000008060872a5 */ /* 0x010fe2000f8e00ff */
[----:B------:R-:W-:Y:S01]  /*2070*/  IMAD.IADD R61, R67, 0x1, R4 ;  /* 0x00000001433d7824 */ /* 0x000fe200078e0204 */
[----:B------:R-:W1:Y:S01]  /*2080*/  LDCU UR11, c[0x0][0x5d0] ;  /* 0x0000ba00ff0b77ac */ /* 0x000e620008000800 */
[----:B------:R-:W2:Y:S01]  /*2090*/  LDCU.64 UR4, c[0x0][0x5d8] ;  /* 0x0000bb00ff0477ac */ /* 0x000ea20008000a00 */
[----:B------:R-:W-:Y:S01]  /*20a0*/  UIADD3 UR7, UPT, UPT, UR6, -UR9, URZ ;  /* 0x8000000906077290 */ /* 0x000fe2000fffe0ff */
[----:B------:R-:W3:Y:S03]  /*20b0*/  LDCU UR27, c[0x0][0x5e4] ;  /* 0x0000bc80ff1b77ac */ /* 0x000ee60008000800 */
[----:B------:R-:W-:Y:S01]  /*20c0*/  USHF.R.U32.HI UR7, URZ, UR15, UR7 ;  /* 0x0000000fff077299 */ /* 0x000fe20008011607 */
[----:B------:R-:W4:Y:S03]  /*20d0*/  LDCU.64 UR24, c[0x0][0x5c0] ;  /* 0x0000b800ff1877ac */ /* 0x000f260008000a00 */
[----:B------:R-:W-:Y:S01]  /*20e0*/  UIADD3 UR7, UPT, UPT, UR9, UR7, URZ ;  /* 0x0000000709077290 */ /* 0x000fe2000fffe0ff */
[----:B------:R-:W1:Y:S03]  /*20f0*/  LDCU.64 UR18, c[0x0][0x5d8] ;  /* 0x0000bb00ff1277ac */ /* 0x000e660008000a00 */
[----:B------:R-:W-:-:S02]  /*2100*/  USHF.R.U32.HI UR20, URZ, UR12, UR7 ;  /* 0x0000000cff147299 */ /* 0x000fc40008011607 */
[----:B------:R-:W-:Y:S02]  /*2110*/  ULOP3.LUT UR23, UR23, 0xc0, URZ, 0xc0, !UPT ;  /* 0x000000c017177892 */ /* 0x000fe4000f8ec0ff */
[----:B--2---:R-:W-:Y:S01]  /*2120*/  UIMAD.WIDE.U32 UR8, UR20, UR5, URZ ;  /* 0x00000005140872a5 */ /* 0x004fe2000f8e00ff */
[----:B------:R-:W-:-:S06]  /*2130*/  UMOV UR28, URZ ;  /* 0x000000ff001c7c82 */ /* 0x000fcc0008000000 */
[----:B------:R-:W-:Y:S02]  /*2140*/  UMOV UR7, UR9 ;  /* 0x0000000900077c82 */ /* 0x000fe40008000000 */
[----:B------:R-:W-:Y:S02]  /*2150*/  UIADD3 UR5, UPT, UPT, UR20, -UR7, URZ ;  /* 0x8000000714057290 */ /* 0x000fe4000fffe0ff */
[----:B------:R-:W5:Y:S01]  /*2160*/  LDCU UR9, c[0x0][0x370] ;  /* 0x00006e00ff0977ac */ /* 0x000f620008000800 */
[----:B------:R-:W2:Y:S01]  /*2170*/  LDCU UR8, c[0x0][0x378] ;  /* 0x00006f00ff0877ac */ /* 0x000ea20008000800 */
[----:B------:R-:W-:-:S04]  /*2180*/  USHF.R.U32.HI UR5, URZ, UR14, UR5 ;  /* 0x0000000eff057299 */ /* 0x000fc80008011605 */
[----:B------:R-:W-:Y:S01]  /*2190*/  UIADD3 UR5, UPT, UPT, UR7, UR5, URZ ;  /* 0x0000000507057290 */ /* 0x000fe2000fffe0ff */
[----:B------:R-:W1:Y:S03]  /*21a0*/  LDCU UR7, c[0x0][0x5cc] ;  /* 0x0000b980ff0777ac */ /* 0x000e660008000800 */
[----:B------:R-:W-:Y:S02]  /*21b0*/  USHF.R.U32.HI UR5, URZ, UR13, UR5 ;  /* 0x0000000dff057299 */ /* 0x000fe40008011605 */
[----:B-----5:R-:W-:Y:S02]  /*21c0*/  UIMAD UR9, UR10, UR9, URZ ;  /* 0x000000090a0972a4 */ /* 0x020fe4000f8e02ff */
[----:B------:R-:W-:Y:S02]  /*21d0*/  UIADD3 UR5, UPT, UPT, -UR5, URZ, URZ ;  /* 0x000000ff05057290 */ /* 0x000fe4000fffe1ff */
[----:B--2---:R-:W-:-:S02]  /*21e0*/  UIMAD UR8, UR9, UR8, URZ ;  /* 0x00000008090872a4 */ /* 0x004fc4000f8e02ff */
[----:B------:R-:W-:Y:S02]  /*21f0*/  UIMAD UR5, UR4, UR5, UR20 ;  /* 0x00000005040572a4 */ /* 0x000fe4000f8e0214 */
[----:B------:R-:W-:Y:S02]  /*2200*/  USHF.R.S32.HI UR29, URZ, 0x1f, UR8 ;  /* 0x0000001fff1d7899 */ /* 0x000fe40008011408 */
[----:B------:R-:W-:Y:S02]  /*2210*/  UIADD3 UR20, UPT, UPT, -UR20, URZ, URZ ;  /* 0x000000ff14147290 */ /* 0x000fe4000fffe1ff */
[----:B------:R-:W-:Y:S02]  /*2220*/  UIADD3 UR4, UPT, UPT, UR26, 0x8400, URZ ;  /* 0x000084001a047890 */ /* 0x000fe4000fffe0ff */
[----:B------:R-:W-:Y:S02]  /*2230*/  ULEA.HI UR29, UR29, UR8, URZ, 0x2 ;  /* 0x000000081d1d7291 */ /* 0x000fe4000f8f10ff */
[----:B-1-34-:R-:W-:-:S12]  /*2240*/  UIMAD UR22, UR22, UR20, UR6 ;  /* 0x00000014161672a4 */ /* 0x01afd8000f8e0206 */
.L_x_38:
[----:B------:R-:W-:Y:S01]  /*2250*/  LEA R3, R2, UR26, 0x3 ;  /* 0x0000001a02037c11 */ /* 0x000fe2000f8e18ff */
[----:B-1----:R-:W-:Y:S02]  /*2260*/  IMAD.U32 R6, R60, -0x80000000, RZ ;  /* 0x800000003c067824 */ /* 0x002fe400078e00ff */
[----:B------:R-:W-:Y:S02]  /*2270*/  IMAD R4, R2, 0x100000, R61 ;  /* 0x0010000002047824 */ /* 0x000fe400078e023d */
[----:B------:R-:W1:Y:S03]  /*2280*/  SYNCS.PHASECHK.TRANS64.TRYWAIT P0, [R3+URZ+0x70], R6 ;  /* 0x00007006030075a7 */ /* 0x000e6600080011ff */
[----:B------:R-:W-:Y:S01]  /*2290*/  R2UR UR6, R4 ;  /* 0x00000000040672ca */ /* 0x000fe200000e0000 */
[----:B-1----:R-:W-:-:S14]  /*22a0*/  @!P0 BRA `(.L_x_36) ;  /* 0x0000001c00f48947 */ /* 0x002fdc0003800000 */
.L_x_52:
[----:B------:R-:W2:Y:S01]  /*22b0*/  LDTM.16dp256bit.x8 R16, tmem[UR6+0x40] ;  /* 0x00004006001079ee */ /* 0x000ea200081a0000 */
[----:B------:R-:W-:Y:S01]  /*22c0*/  UIADD3 UR9, UPT, UPT, UR28, UR28, URZ ;  /* 0x0000001c1c097290 */ /* 0x000fe2000fffe0ff */
[----:B------:R-:W-:Y:S02]  /*22d0*/  R2UR UR6, R4 ;  /* 0x00000000040672ca */ /* 0x000fe400000e0000 */
[----:B------:R-:W-:Y:S01]  /*22e0*/  MOV R87, RZ ;  /* 0x000000ff00577202 */ /* 0x000fe20000000f00 */
[----:B------:R-:W-:Y:S01]  /*22f0*/  USHF.R.S32.HI UR8, URZ, 0x1f, UR9 ;  /* 0x0000001fff087899 */ /* 0x000fe20008011409 */
[----:B------:R-:W-:-:S03]  /*2300*/  ISETP.NE.AND P0, PT, R69, RZ, PT ;  /* 0x000000ff4500720c */ /* 0x000fc60003f05270 */
[----:B------:R-:W-:-:S04]  /*2310*/  ULEA.HI UR20, UR8, UR9, URZ, 0x2 ;  /* 0x0000000908147291 */ /* 0x000fc8000f8f10ff */
[----:B------:R-:W-:-:S04]  /*2320*/  ULOP3.LUT UR20, UR20, 0xfffffffc, URZ, 0xc0, !UPT ;  /* 0xfffffffc14147892 */ /* 0x000fc8000f8ec0ff */
[----:B------:R-:W-:Y:S02]  /*2330*/  UIADD3 UR20, UPT, UPT, UR9, -UR20, URZ ;  /* 0x8000001409147290 */ /* 0x000fe4000fffe0ff */
[----:B------:R-:W-:-:S04]  /*2340*/  ULOP3.LUT UR9, UR9, 0x1, URZ, 0xfc, !UPT ;  /* 0x0000000109097892 */ /* 0x000fc8000f8efcff */
[----:B------:R-:W-:Y:S01]  /*2350*/  MOV R85, UR20 ;  /* 0x0000001400557c02 */ /* 0x000fe20008000f00 */
[----:B--2---:R-:W-:Y:S01]  /*2360*/  FMUL R33, R33, UR27 ;  /* 0x0000001b21217c20 */ /* 0x004fe20008400000 */
[----:B------:R-:W-:Y:S01]  /*2370*/  FMUL R35, R35, UR27 ;  /* 0x0000001b23237c20 */ /* 0x000fe20008400000 */
[----:B------:R-:W-:Y:S01]  /*2380*/  FMUL R37, R37, UR27 ;  /* 0x0000001b25257c20 */ /* 0x000fe20008400000 */
[----:B------:R-:W-:Y:S01]  /*2390*/  FMUL R36, R36, UR27 ;  /* 0x0000001b24247c20 */ /* 0x000fe20008400000 */
[----:B------:R-:W-:Y:S01]  /*23a0*/  FMUL R34, R34, UR27 ;  /* 0x0000001b22227c20 */ /* 0x000fe20008400000 */
[----:B------:R-:W-:Y:S01]  /*23b0*/  FMUL R21, R21, UR27 ;  /* 0x0000001b15157c20 */ /* 0x000fe20008400000 */
[----:B------:R-:W-:Y:S01]  /*23c0*/  FMUL R23, R23, UR27 ;  /* 0x0000001b17177c20 */ /* 0x000fe20008400000 */
[----:B------:R-:W-:Y:S01]  /*23d0*/  FMUL R22, R22, UR27 ;  /* 0x0000001b16167c20 */ /* 0x000fe20008400000 */
[----:B------:R-:W-:Y:S01]  /*23e0*/  FMUL R10, R33, -1.4426950216293334961 ;  /* 0xbfb8aa3b210a7820 */ /* 0x000fe20000400000 */
[----:B------:R-:W-:Y:S01]  /*23f0*/  FMUL R32, R32, UR27 ;  /* 0x0000001b20207c20 */ /* 0x000fe20008400000 */
[----:B-1----:R-:W-:Y:S01]  /*2400*/  FMUL R7, R35, -1.4426950216293334961 ;  /* 0xbfb8aa3b23077820 */ /* 0x002fe20000400000 */
[----:B------:R-:W-:Y:S01]  /*2410*/  FMUL R25, R25, UR27 ;  /* 0x0000001b19197c20 */ /* 0x000fe20008400000 */
        /* <DEDUP_REMOVED lines=32> */
[----:B------:R-:W1:Y:S01]  /*2620*/  MUFU.EX2 R10, R10 ;  /* 0x0000000a000a7308 */ /* 0x000e620000000800 */
[----:B------:R-:W-:Y:S01]  /*2630*/  LEA R86, R85, R63, 0xd ;  /* 0x0000003f55567211 */ /* 0x000fe200078e68ff */
[----:B------:R-:W-:Y:S01]  /*2640*/  FMUL R39, R39, UR27 ;  /* 0x0000001b27277c20 */ /* 0x000fe20008400000 */
[----:B------:R-:W-:Y:S01]  /*2650*/  FMUL R40, R40, UR27 ;  /* 0x0000001b28287c20 */ /* 0x000fe20008400000 */
[----:B------:R-:W-:Y:S01]  /*2660*/  FMUL R38, R38, UR27 ;  /* 0x0000001b26267c20 */ /* 0x000fe20008400000 */
[----:B------:R-:W-:Y:S01]  /*2670*/  MOV R86, R86 ;  /* 0x0000005600567202 */ /* 0x000fe20000000f00 */
[----:B------:R-:W-:Y:S01]  /*2680*/  FMUL R41, R41, UR27 ;  /* 0x0000001b29297c20 */ /* 0x000fe20008400000 */
[----:B------:R-:W-:Y:S01]  /*2690*/  FMUL R42, R42, UR27 ;  /* 0x0000001b2a2a7c20 */ /* 0x000fe20008400000 */
[----:B------:R-:W2:Y:S01]  /*26a0*/  MUFU.EX2 R7, R7 ;  /* 0x0000000700077308 */ /* 0x000ea20000000800 */
[----:B------:R-:W-:Y:S01]  /*26b0*/  FMUL R46, R46, UR27 ;  /* 0x0000001b2e2e7c20 */ /* 0x000fe20008400000 */
[----:B------:R-:W-:-:S04]  /*26c0*/  ULEA.HI UR8, UR8, UR9, URZ, 0x2 ;  /* 0x0000000908087291 */ /* 0x000fc8000f8f10ff */
[----:B------:R-:W-:Y:S02]  /*26d0*/  ULOP3.LUT UR8, UR8, 0xfffffffc, URZ, 0xc0, !UPT ;  /* 0xfffffffc08087892 */ /* 0x000fe4000f8ec0ff */
[----:B------:R-:W3:Y:S01]  /*26e0*/  MUFU.EX2 R8, R8 ;  /* 0x0000000800087308 */ /* 0x000ee20000000800 */
[----:B-1----:R-:W-:Y:S01]  /*26f0*/  FADD R94, R10, 1 ;  /* 0x3f8000000a5e7421 */ /* 0x002fe20000000000 */
[----:B------:R-:W-:-:S06]  /*2700*/  UIADD3 UR8, UPT, UPT, UR9, -UR8, URZ ;  /* 0x8000000809087290 */ /* 0x000fcc000fffe0ff */
[----:B------:R-:W1:Y:S01]  /*2710*/  MUFU.EX2 R51, R51 ;  /* 0x0000003300337308 */ /* 0x000e620000000800 */
[----:B--2---:R-:W-:-:S07]  /*2720*/  FADD R10, R7, 1 ;  /* 0x3f800000070a7421 */ /* 0x004fce0000000000 */
[----:B------:R-:W2:Y:S01]  /*2730*/  MUFU.EX2 R11, R11 ;  /* 0x0000000b000b7308 */ /* 0x000ea20000000800 */
[----:B---3--:R-:W-:-:S07]  /*2740*/  FADD R8, R8, 1 ;  /* 0x3f80000008087421 */ /* 0x008fce0000000000 */
[----:B------:R-:W3:Y:S01]  /*2750*/  MUFU.EX2 R6, R6 ;  /* 0x0000000600067308 */ /* 0x000ee20000000800 */
[----:B-1----:R-:W-:Y:S01]  /*2760*/  FADD R7, R51, 1 ;  /* 0x3f80000033077421 */ /* 0x002fe20000000000 */
[----:B------:R-:W-:-:S06]  /*2770*/  F2FP.BF16.F32.PACK_AB R51, R23, R22 ;  /* 0x000000161733723e */ /* 0x000fcc00000010ff */
[----:B------:R-:W1:Y:S01]  /*2780*/  MUFU.EX2 R9, R9 ;  /* 0x0000000900097308 */ /* 0x000e620000000800 */
[----:B--2---:R-:W-:-:S07]  /*2790*/  FADD R11, R11, 1 ;  /* 0x3f8000000b0b7421 */ /* 0x004fce0000000000 */
[----:B------:R-:W2:Y:S01]  /*27a0*/  MUFU.EX2 R5, R5 ;  /* 0x0000000500057308 */ /* 0x000ea20000000800 */
[----:B---3--:R-:W-:-:S07]  /*27b0*/  FADD R6, R6, 1 ;  /* 0x3f80000006067421 */ /* 0x008fce0000000000 */
[----:B------:R-:W3:Y:S01]  /*27c0*/  MUFU.EX2 R52, R52 ;  /* 0x0000003400347308 */ /* 0x000ee20000000800 */
[----:B-1----:R-:W-:-:S07]  /*27d0*/  FADD R4, R9, 1 ;  /* 0x3f80000009047421 */ /* 0x002fce0000000000 */
        /* <DEDUP_REMOVED lines=26> */
[----:B------:R-:W2:Y:S01]  /*2980*/  MUFU.RCP R7, R7 ;  /* 0x0000000700077308 */ /* 0x000ea20000001000 */
[----:B---3--:R-:W-:-:S07]  /*2990*/  FADD R57, R57, 1 ;  /* 0x3f80000039397421 */ /* 0x008fce0000000000 */
[----:B------:R-:W3:Y:S01]  /*29a0*/  MUFU.RCP R8, R8 ;  /* 0x0000000800087308 */ /* 0x000ee20000001000 */
[----:B-1----:R-:W-:-:S07]  /*29b0*/  FADD R50, R50, 1 ;  /* 0x3f80000032327421 */ /* 0x002fce0000000000 */
[----:B------:R-:W1:Y:S01]  /*29c0*/  MUFU.RCP R89, R52 ;  /* 0x0000003400597308 */ /* 0x000e620000001000 */
[----:B--2---:R-:W-:-:S07]  /*29d0*/  FMUL R88, R36, R7 ;  /* 0x0000000724587220 */ /* 0x004fce0000400000 */
[----:B------:R-:W2:Y:S01]  /*29e0*/  MUFU.RCP R94, R94 ;  /* 0x0000005e005e7308 */ /* 0x000ea20000001000 */
[----:B---3--:R-:W-:-:S07]  /*29f0*/  FMUL R95, R37, R8 ;  /* 0x00000008255f7220 */ /* 0x008fce0000400000 */
[----:B------:R-:W3:Y:S01]  /*2a00*/  MUFU.RCP R11, R11 ;  /* 0x0000000b000b7308 */ /* 0x000ee20000001000 */
[----:B-1----:R-:W-:Y:S01]  /*2a10*/  FMUL R89, R32, R89 ;  /* 0x0000005920597220 */ /* 0x002fe20000400000 */
[----:B------:R-:W-:-:S06]  /*2a20*/  F2FP.BF16.F32.PACK_AB R52, R25, R24 ;  /* 0x000000181934723e */ /* 0x000fcc00000010ff */
[----:B------:R-:W1:Y:S01]  /*2a30*/  MUFU.RCP R10, R10 ;  /* 0x0000000a000a7308 */ /* 0x000e620000001000 */
[----:B--2---:R-:W-:-:S07]  /*2a40*/  FMUL R94, R33, R94 ;  /* 0x0000005e215e7220 */ /* 0x004fce0000400000 */
[----:B------:R2:W4:Y:S01]  /*2a50*/  MUFU.RCP R83, R56 ;  /* 0x0000003800537308 */ /* 0x0005220000001000 */
[----:B---3--:R-:W-:-:S07]  /*2a60*/  FMUL R92, R34, R11 ;  /* 0x0000000b225c7220 */ /* 0x008fce0000400000 */
[----:B------:R-:W3:Y:S01]  /*2a70*/  MUFU.RCP R84, R15 ;  /* 0x0000000f00547308 */ /* 0x000ee20000001000 */
[----:B-1----:R-:W-:-:S07]  /*2a80*/  FMUL R91, R35, R10 ;  /* 0x0000000a235b7220 */ /* 0x002fce0000400000 */
[----:B------:R-:W1:Y:S01]  /*2a90*/  MUFU.RCP R81, R55 ;  /* 0x0000003700517308 */ /* 0x000e620000001000 */
[----:B--2---:R-:W-:Y:S01]  /*2aa0*/  F2FP.BF16.F32.PACK_AB R56, R33, R32 ;  /* 0x000000202138723e */ /* 0x004fe200000010ff */
[----:B----4-:R-:W-:-:S06]  /*2ab0*/  FMUL R83, R24, R83 ;  /* 0x0000005318537220 */ /* 0x010fcc0000400000 */
[----:B------:R-:W2:Y:S01]  /*2ac0*/  MUFU.RCP R82, R14 ;  /* 0x0000000e00527308 */ /* 0x000ea20000001000 */
[----:B---3--:R-:W-:-:S07]  /*2ad0*/  FMUL R84, R25, R84 ;  /* 0x0000005419547220 */ /* 0x008fce0000400000 */
[----:B------:R-:W3:Y:S01]  /*2ae0*/  MUFU.RCP R79, R54 ;  /* 0x00000036004f7308 */ /* 0x000ee20000001000 */
[----:B-1----:R-:W-:Y:S01]  /*2af0*/  FMUL R81, R26, R81 ;  /* 0x000000511a517220 */ /* 0x002fe20000400000 */
[----:B------:R-:W-:-:S06]  /*2b00*/  F2FP.BF16.F32.PACK_AB R55, R31, R30 ;  /* 0x0000001e1f37723e */ /* 0x000fcc00000010ff */
[----:B------:R1:W4:Y:S01]  /*2b10*/  MUFU.RCP R80, R13 ;  /* 0x0000000d00507308 */ /* 0x0003220000001000 */
[----:B--2---:R-:W-:-:S07]  /*2b20*/  FMUL R82, R27, R82 ;  /* 0x000000521b527220 */ /* 0x004fce0000400000 */
[----:B------:R2:W5:Y:S01]  /*2b30*/  MUFU.RCP R77, R53 ;  /* 0x00000035004d7308 */ /* 0x0005620000001000 */
[----:B---3--:R-:W-:Y:S01]  /*2b40*/  FMUL R79, R28, R79 ;  /* 0x0000004f1c4f7220 */ /* 0x008fe20000400000 */
[----:B------:R-:W-:-:S06]  /*2b50*/  F2FP.BF16.F32.PACK_AB R54, R29, R28 ;  /* 0x0000001c1d36723e */ /* 0x000fcc00000010ff */
[----:B------:R3:W3:Y:S01]  /*2b60*/  MUFU.RCP R78, R12 ;  /* 0x0000000c004e7308 */ /* 0x0006e20000001000 */
[----:B-1----:R-:W-:Y:S02]  /*2b70*/  HFMA2 R13, -RZ, RZ, 0, 0 ;  /* 0x00000000ff0d7431 */ /* 0x002fe400000001ff */
[----:B----4-:R-:W-:-:S05]  /*2b80*/  FMUL R80, R29, R80 ;  /* 0x000000501d507220 */ /* 0x010fca0000400000 */
[----:B------:R1:W4:Y:S01]  /*2b90*/  MUFU.RCP R75, R58 ;  /* 0x0000003a004b7308 */ /* 0x0003220000001000 */
[----:B--2---:R-:W-:Y:S01]  /*2ba0*/  F2FP.BF16.F32.PACK_AB R53, R27, R26 ;  /* 0x0000001a1b35723e */ /* 0x004fe200000010ff */
[----:B-----5:R-:W-:-:S06]  /*2bb0*/  FMUL R77, R30, R77 ;  /* 0x0000004d1e4d7220 */ /* 0x020fcc0000400000 */
[----:B------:R-:W2:Y:S01]  /*2bc0*/  MUFU.RCP R76, R49 ;  /* 0x00000031004c7308 */ /* 0x000ea20000001000 */
[----:B---3--:R-:W-:Y:S01]  /*2bd0*/  LEA R12, R85, R62, 0xd ;  /* 0x0000003e550c7211 */ /* 0x008fe200078e68ff */
[----:B------:R-:W-:-:S03]  /*2be0*/  FMUL R78, R31, R78 ;  /* 0x0000004e1f4e7220 */ /* 0x000fc60000400000 */
[----:B------:R-:W-:-:S03]  /*2bf0*/  MOV R93, R12 ;  /* 0x0000000c005d7202 */ /* 0x000fc60000000f00 */
[----:B------:R3:W5:Y:S01]  /*2c00*/  MUFU.RCP R73, R57 ;  /* 0x0000003900497308 */ /* 0x0007620000001000 */
[----:B-1----:R-:W-:Y:S01]  /*2c10*/  F2FP.BF16.F32.PACK_AB R58, R37, R36 ;  /* 0x00000024253a723e */ /* 0x002fe200000010ff */
[----:B----4-:R-:W-:-:S06]  /*2c20*/  FMUL R75, R16, R75 ;  /* 0x0000004b104b7220 */ /* 0x010fcc0000400000 */
[----:B------:R1:W4:Y:S01]  /*2c30*/  MUFU.RCP R74, R48 ;  /* 0x00000030004a7308 */ /* 0x0003220000001000 */
[----:B--2---:R-:W-:Y:S01]  /*2c40*/  FMUL R76, R17, R76 ;  /* 0x0000004c114c7220 */ /* 0x004fe20000400000 */
[----:B------:R-:W-:-:S06]  /*2c50*/  F2FP.BF16.F32.PACK_AB R49, R19, R18 ;  /* 0x000000121331723e */ /* 0x000fcc00000010ff */
[----:B------:R-:W2:Y:S01]  /*2c60*/  MUFU.RCP R59, R50 ;  /* 0x00000032003b7308 */ /* 0x000ea20000001000 */
[----:B---3--:R-:W-:Y:S01]  /*2c70*/  F2FP.BF16.F32.PACK_AB R57, R35, R34 ;  /* 0x000000222339723e */ /* 0x008fe200000010ff */
[----:B-----5:R-:W-:-:S06]  /*2c80*/  FMUL R73, R18, R73 ;  /* 0x0000004912497220 */ /* 0x020fcc0000400000 */
[----:B------:R-:W3:Y:S01]  /*2c90*/  MUFU.RCP R6, R6 ;  /* 0x0000000600067308 */ /* 0x000ee20000001000 */
[----:B-1----:R-:W-:Y:S01]  /*2ca0*/  F2FP.BF16.F32.PACK_AB R48, R17, R16 ;  /* 0x000000101130723e */ /* 0x002fe200000010ff */
[----:B----4-:R-:W-:-:S06]  /*2cb0*/  FMUL R74, R19, R74 ;  /* 0x0000004a134a7220 */ /* 0x010fcc0000400000 */
[----:B------:R-:W1:Y:S01]  /*2cc0*/  MUFU.RCP R4, R4 ;  /* 0x0000000400047308 */ /* 0x000e620000001000 */
[----:B--2---:R-:W-:Y:S01]  /*2cd0*/  FMUL R59, R20, R59 ;  /* 0x0000003b143b7220 */ /* 0x004fe20000400000 */
[----:B------:R-:W-:-:S06]  /*2ce0*/  F2FP.BF16.F32.PACK_AB R50, R21, R20 ;  /* 0x000000141532723e */ /* 0x000fcc00000010ff */
[----:B------:R-:W2:Y:S01]  /*2cf0*/  MUFU.RCP R5, R5 ;  /* 0x0000000500057308 */ /* 0x000ea20000001000 */
[----:B---3--:R-:W-:Y:S01]  /*2d00*/  FMUL R71, R21, R6 ;  /* 0x0000000615477220 */ /* 0x008fe20000400000 */
[----:B-1----:R-:W-:Y:S01]  /*2d10*/  FMUL R37, R23, R4 ;  /* 0x0000000417257220 */ /* 0x002fe20000400000 */
[----:B--2---:R-:W-:Y:S02]  /*2d20*/  FMUL R36, R22, R5 ;  /* 0x0000000516247220 */ /* 0x004fe40000400000 */
[----:B------:R-:W1:Y:S02]  /*2d30*/  LDTM.16dp256bit.x8 R4, tmem[UR6] ;  /* 0x00000006000479ee */ /* 0x000e6400081a0000 */
[----:B-1----:R-:W-:Y:S01]  /*2d40*/  FMUL R87, R21, UR27 ;  /* 0x0000001b15577c20 */ /* 0x002fe20008400000 */
[----:B------:R-:W-:Y:S01]  /*2d50*/  FMUL R90, R20, UR27 ;  /* 0x0000001b145a7c20 */ /* 0x000fe20008400000 */
[----:B------:R-:W-:Y:S01]  /*2d60*/  FMUL R96, R25, UR27 ;  /* 0x0000001b19607c20 */ /* 0x000fe20008400000 */
[----:B------:R-:W-:Y:S01]  /*2d70*/  FMUL R25, R7, UR27 ;  /* 0x0000001b07197c20 */ /* 0x000fe20008400000 */
[----:B------:R-:W-:Y:S01]  /*2d80*/  FMUL R21, R87, R94 ;  /* 0x0000005e57157220 */ /* 0x000fe20000400000 */
[----:B------:R-:W-:Y:S01]  /*2d90*/  FMUL R20, R90, R89 ;  /* 0x000000595a147220 */ /* 0x000fe20000400000 */
[----:B------:R-:W-:Y:S01]  /*2da0*/  FMUL R89, R22, UR27 ;  /* 0x0000001b16597c20 */ /* 0x000fe20008400000 */
[----:B------:R-:W-:Y:S01]  /*2db0*/  FMUL R94, R23, UR27 ;  /* 0x0000001b175e7c20 */ /* 0x000fe20008400000 */
[----:B------:R-:W-:Y:S01]  /*2dc0*/  FMUL R95, R96, R95 ;  /* 0x0000005f605f7220 */ /* 0x000fe20000400000 */
[----:B------:R-:W-:Y:S01]  /*2dd0*/  FMUL R23, R5, UR27 ;  /* 0x0000001b05177c20 */ /* 0x000fe20008400000 */
[----:B------:R-:W-:Y:S01]  /*2de0*/  F2FP.BF16.F32.PACK_AB R20, R21, R20 ;  /* 0x000000141514723e */ /* 0x000fe200000010ff */
[----:B------:R-:W-:Y:S01]  /*2df0*/  FMUL R21, R89, R92 ;  /* 0x0000005c59157220 */ /* 0x000fe20000400000 */
[----:B------:R-:W-:Y:S01]  /*2e00*/  FMUL R22, R94, R91 ;  /* 0x0000005b5e167220 */ /* 0x000fe20000400000 */
[----:B------:R-:W-:Y:S01]  /*2e10*/  FMUL R91, R24, UR27 ;  /* 0x0000001b185b7c20 */ /* 0x000fe20008400000 */
[----:B------:R-:W-:Y:S01]  /*2e20*/  FMUL R24, R4, UR27 ;  /* 0x0000001b04187c20 */ /* 0x000fe20008400000 */
[----:B------:R-:W-:Y:S01]  /*2e30*/  FMUL R92, R9, UR27 ;  /* 0x0000001b095c7c20 */ /* 0x000fe20008400000 */
[----:B------:R-:W-:Y:S01]  /*2e40*/  FMUL R98, R11, UR27 ;  /* 0x0000001b0b627c20 */ /* 0x000fe20008400000 */
[----:B------:R-:W-:Y:S01]  /*2e50*/  F2FP.BF16.F32.PACK_AB R21, R22, R21 ;  /* 0x000000151615723e */ /* 0x000fe200000010ff */
[----:B------:R-:W-:Y:S01]  /*2e60*/  FMUL R22, R91, R88 ;  /* 0x000000585b167220 */ /* 0x000fe20000400000 */
[----:B------:R-:W-:Y:S01]  /*2e70*/  FMUL R88, R6, UR27 ;  /* 0x0000001b06587c20 */ /* 0x000fe20008400000 */
[----:B------:R-:W-:Y:S01]  /*2e80*/  FMUL R97, R10, UR27 ;  /* 0x0000001b0a617c20 */ /* 0x000fe20008400000 */
[----:B------:R-:W-:Y:S01]  /*2e90*/  F2FP.BF16.F32.PACK_AB R4, R23, R24 ;  /* 0x000000181704723e */ /* 0x000fe200000010ff */
        /* <DEDUP_REMOVED lines=9> */
[----:B------:R-:W-:Y:S01]  /*2f30*/  FMUL R17, R17, UR27 ;  /* 0x0000001b11117c20 */ /* 0x000fe20008400000 */
[----:B------:R-:W-:Y:S01]  /*2f40*/  FMUL R16, R16, UR27 ;  /* 0x0000001b10107c20 */ /* 0x000fe20008400000 */
[----:B------:R-:W-:Y:S01]  /*2f50*/  FMUL R19, R19, UR27 ;  /* 0x0000001b13137c20 */ /* 0x000fe20008400000 */
[----:B------:R1:W-:Y:S01]  /*2f60*/  STSM.16.M88.4 [R93], R4 ;  /* 0x000000045d007844 */ /* 0x0003e20000000200 */
[----:B------:R-:W-:Y:S01]  /*2f70*/  FMUL R18, R18, UR27 ;  /* 0x0000001b12127c20 */ /* 0x000fe20008400000 */
        /* <DEDUP_REMOVED lines=15> */
[----:B------:R-:W-:Y:S01]  /*3070*/  FMUL R12, R12, R83 ;  /* 0x000000530c0c7220 */ /* 0x000fe20000400000 */
[----:B------:R-:W-:Y:S01]  /*3080*/  FMUL R13, R13, R84 ;  /* 0x000000540d0d7220 */ /* 0x000fe20000400000 */
[----:B------:R-:W-:Y:S01]  /*3090*/  FMUL R84, R46, -1.4426950216293334961 ;  /* 0xbfb8aa3b2e547820 */ /* 0x000fe20000400000 */
[----:B------:R-:W-:Y:S01]  /*30a0*/  FMUL R82, R15, R82 ;  /* 0x000000520f527220 */ /* 0x000fe20000400000 */
[----:B------:R-:W-:Y:S01]  /*30b0*/  FMUL R15, R18, R77 ;  /* 0x0000004d120f7220 */ /* 0x000fe20000400000 */
[----:B------:R-:W-:Y:S01]  /*30c0*/  FMUL R81, R14, R81 ;  /* 0x000000510e517220 */ /* 0x000fe20000400000 */
[----:B------:R-:W-:Y:S01]  /*30d0*/  FMUL R14, R16, R79 ;  /* 0x0000004f100e7220 */ /* 0x000fe20000400000 */
[----:B------:R-:W-:Y:S01]  /*30e0*/  FMUL R17, R17, R80 ;  /* 0x0000005011117220 */ /* 0x000fe20000400000 */
[----:B------:R-:W-:Y:S01]  /*30f0*/  MUFU.EX2 R84, R84 ;  /* 0x0000005400547308 */ /* 0x000fe20000000800 */
[----:B------:R-:W-:Y:S01]  /*3100*/  FMUL R78, R19, R78 ;  /* 0x0000004e134e7220 */ /* 0x000fe20000400000 */
[----:B------:R-:W-:Y:S01]  /*3110*/  FMUL R75, R24, R75 ;  /* 0x0000004b184b7220 */ /* 0x000fe20000400000 */
[----:B------:R-:W-:Y:S01]  /*3120*/  FMUL R76, R23, R76 ;  /* 0x0000004c174c7220 */ /* 0x000fe20000400000 */
[----:B------:R-:W-:Y:S01]  /*3130*/  MOV R23, UR8 ;  /* 0x0000000800177c02 */ /* 0x000fe20008000f00 */
[----:B------:R-:W-:Y:S01]  /*3140*/  FMUL R73, R88, R73 ;  /* 0x0000004958497220 */ /* 0x000fe20000400000 */
[----:B-1----:R-:W-:Y:S01]  /*3150*/  F2FP.BF16.F32.PACK_AB R6, R96, R91 ;  /* 0x0000005b6006723e */ /* 0x002fe200000010ff */
[----:B------:R-:W-:Y:S01]  /*3160*/  HFMA2 R91, -RZ, RZ, 0, 0 ;  /* 0x00000000ff5b7431 */ /* 0x000fe200000001ff */
[----:B------:R-:W-:Y:S01]  /*3170*/  F2FP.BF16.F32.PACK_AB R4, R87, R90 ;  /* 0x0000005a5704723e */ /* 0x000fe200000010ff */
[----:B------:R-:W-:Y:S01]  /*3180*/  FMUL R74, R25, R74 ;  /* 0x0000004a194a7220 */ /* 0x000fe20000400000 */
[----:B------:R-:W-:Y:S01]  /*3190*/  LEA R90, R85, R64, 0xd ;  /* 0x00000040555a7211 */ /* 0x000fe200078e68ff */
[----:B------:R-:W-:Y:S01]  /*31a0*/  FMUL R97, R97, R36 ;  /* 0x0000002461617220 */ /* 0x000fe20000400000 */
[----:B------:R-:W-:Y:S01]  /*31b0*/  F2FP.BF16.F32.PACK_AB R5, R94, R89 ;  /* 0x000000595e05723e */ /* 0x000fe200000010ff */
[----:B------:R-:W-:Y:S01]  /*31c0*/  HFMA2 R89, -RZ, RZ, 0, 0 ;  /* 0x00000000ff597431 */ /* 0x000fe200000001ff */
[----:B------:R-:W-:Y:S01]  /*31d0*/  F2FP.BF16.F32.PACK_AB R7, R27, R26 ;  /* 0x0000001a1b07723e */ /* 0x000fe200000010ff */
[----:B------:R-:W-:Y:S01]  /*31e0*/  FMUL R98, R98, R37 ;  /* 0x0000002562627220 */ /* 0x000fe20000400000 */
[----:B------:R-:W-:Y:S01]  /*31f0*/  MOV R88, R72 ;  /* 0x0000004800587202 */ /* 0x000fe20000000f00 */
[----:B------:R-:W-:Y:S01]  /*3200*/  FMUL R71, R92, R71 ;  /* 0x000000475c477220 */ /* 0x000fe20000400000 */
[----:B------:R-:W-:-:S02]  /*3210*/  MOV R87, R90 ;  /* 0x0000005a00577202 */ /* 0x000fc40000000f00 */
[----:B------:R-:W-:Y:S01]  /*3220*/  LEA R36, R23, R63, 0xd ;  /* 0x0000003f17247211 */ /* 0x000fe200078e68ff */
[----:B--2---:R-:W-:Y:S01]  /*3230*/  FMUL R10, R41, -1.4426950216293334961 ;  /* 0xbfb8aa3b290a7820 */ /* 0x004fe20000400000 */
[----:B------:R-:W-:Y:S01]  /*3240*/  LEA R8, R85, R65, 0xd ;  /* 0x0000004155087211 */ /* 0x000fe200078e68ff */
[----:B------:R1:W-:Y:S01]  /*3250*/  STSM.16.M88.4 [R87], R4 ;  /* 0x0000000457007844 */ /* 0x0003e20000000200 */
[----:B------:R-:W-:Y:S01]  /*3260*/  MOV R9, RZ ;  /* 0x000000ff00097202 */ /* 0x000fe20000000f00 */
[----:B------:R-:W-:Y:S01]  /*3270*/  FMUL R86, R42, -1.4426950216293334961 ;  /* 0xbfb8aa3b2a567820 */ /* 0x000fe20000400000 */
[----:B------:R-:W-:Y:S01]  /*3280*/  MOV R25, R88 ;  /* 0x0000005800197202 */ /* 0x000fe20000000f00 */
[----:B------:R-:W-:Y:S01]  /*3290*/  MUFU.EX2 R10, R10 ;  /* 0x0000000a000a7308 */ /* 0x000fe20000000800 */
[----:B------:R-:W-:Y:S01]  /*32a0*/  MOV R11, R8 ;  /* 0x00000008000b7202 */ /* 0x000fe20000000f00 */
[----:B------:R-:W-:Y:S01]  /*32b0*/  FMUL R8, R39, -1.4426950216293334961 ;  /* 0xbfb8aa3b27087820 */ /* 0x000fe20000400000 */
[----:B------:R-:W-:Y:S01]  /*32c0*/  FMUL R9, R38, -1.4426950216293334961 ;  /* 0xbfb8aa3b26097820 */ /* 0x000fe20000400000 */
[----:B------:R-:W-:-:S02]  /*32d0*/  LEA R88, R23, R65, 0xd ;  /* 0x0000004117587211 */ /* 0x000fc400078e68ff */
[----:B------:R-:W-:Y:S02]  /*32e0*/  MOV R37, RZ ;  /* 0x000000ff00257202 */ /* 0x000fe40000000f00 */
[----:B------:R-:W2:Y:S01]  /*32f0*/  MUFU.EX2 R8, R8 ;  /* 0x0000000800087308 */ /* 0x000ea20000000800 */
[----:B------:R-:W-:Y:S02]  /*3300*/  F2FP.BF16.F32.PACK_AB R12, R13, R12 ;  /* 0x0000000c0d0c723e */ /* 0x000fe400000010ff */
[----:B------:R-:W-:Y:S02]  /*3310*/  MOV R37, R36 ;  /* 0x0000002400257202 */ /* 0x000fe40000000f00 */
[----:B------:R-:W-:Y:S02]  /*3320*/  MOV R36, R88 ;  /* 0x0000005800247202 */ /* 0x000fe40000000f00 */
[----:B------:R-:W-:Y:S01]  /*3330*/  F2FP.BF16.F32.PACK_AB R13, R82, R81 ;  /* 0x00000051520d723e */ /* 0x000fe200000010ff */
[----:B------:R-:W3:Y:S01]  /*3340*/  MUFU.EX2 R9, R9 ;  /* 0x0000000900097308 */ /* 0x000ee20000000800 */
[----:B------:R-:W-:-:S02]  /*3350*/  F2FP.BF16.F32.PACK_AB R14, R17, R14 ;  /* 0x0000000e110e723e */ /* 0x000fc400000010ff */
[----:B------:R-:W-:Y:S01]  /*3360*/  F2FP.BF16.F32.PACK_AB R15, R78, R15 ;  /* 0x0000000f4e0f723e */ /* 0x000fe200000010ff */
[----:B--2---:R-:W-:Y:S01]  /*3370*/  FADD R8, R8, 1 ;  /* 0x3f80000008087421 */ /* 0x004fe20000000000 */
[----:B-1----:R-:W-:Y:S01]  /*3380*/  F2FP.BF16.F32.PACK_AB R4, R29, R28 ;  /* 0x0000001c1d04723e */ /* 0x002fe200000010ff */
[----:B------:R-:W-:Y:S01]  /*3390*/  HFMA2 R87, -RZ, RZ, 0, 0 ;  /* 0x00000000ff577431 */ /* 0x000fe200000001ff */
[----:B------:R-:W-:Y:S02]  /*33a0*/  F2FP.BF16.F32.PACK_AB R5, R31, R30 ;  /* 0x0000001e1f05723e */ /* 0x000fe400000010ff */
[----:B------:R-:W-:Y:S01]  /*33b0*/  F2FP.BF16.F32.PACK_AB R6, R33, R32 ;  /* 0x000000202106723e */ /* 0x000fe200000010ff */
[----:B------:R-:W1:Y:S01]  /*33c0*/  MUFU.RCP R8, R8 ;  /* 0x0000000800087308 */ /* 0x000e620000001000 */
[----:B------:R-:W-:Y:S01]  /*33d0*/  F2FP.BF16.F32.PACK_AB R7, R35, R34 ;  /* 0x000000222307723e */ /* 0x000fe200000010ff */
[----:B---3--:R-:W-:-:S04]  /*33e0*/  FADD R9, R9, 1 ;  /* 0x3f80000009097421 */ /* 0x008fc80000000000 */
[----:B------:R2:W-:Y:S02]  /*33f0*/  STSM.16.M88.4 [R11], R4 ;  /* 0x000000040b007844 */ /* 0x0005e40000000200 */
[----:B------:R-:W3:Y:S01]  /*3400*/  MUFU.RCP R9, R9 ;  /* 0x0000000900097308 */ /* 0x000ee20000001000 */
[----:B-1----:R-:W-:Y:S01]  /*3410*/  FMUL R8, R39, R8 ;  /* 0x0000000827087220 */ /* 0x002fe20000400000 */
[----:B---3--:R-:W-:-:S04]  /*3420*/  FMUL R9, R38, R9 ;  /* 0x0000000926097220 */ /* 0x008fc80000400000 */
[----:B------:R-:W-:Y:S01]  /*3430*/  FMUL R26, R26, R9 ;  /* 0x000000091a1a7220 */ /* 0x000fe20000400000 */
[----:B--2---:R-:W-:Y:S01]  /*3440*/  FMUL R4, R40, -1.4426950216293334961 ;  /* 0xbfb8aa3b28047820 */ /* 0x004fe20000400000 */
[----:B------:R-:W-:Y:S01]  /*3450*/  FMUL R6, R45, UR27 ;  /* 0x0000001b2d067c20 */ /* 0x000fe20008400000 */
[----:B------:R-:W-:Y:S01]  /*3460*/  FMUL R5, R43, UR27 ;  /* 0x0000001b2b057c20 */ /* 0x000fe20008400000 */
[----:B------:R-:W-:Y:S01]  /*3470*/  FMUL R11, R44, UR27 ;  /* 0x0000001b2c0b7c20 */ /* 0x000fe20008400000 */
[----:B------:R-:W-:Y:S01]  /*3480*/  FMUL R7, R47, UR27 ;  /* 0x0000001b2f077c20 */ /* 0x000fe20008400000 */
[----:B------:R-:W-:Y:S01]  /*3490*/  FMUL R44, R6, -1.4426950216293334961 ;  /* 0xbfb8aa3b062c7820 */ /* 0x000fe20000400000 */
[----:B------:R-:W-:Y:S01]  /*34a0*/  MUFU.EX2 R4, R4 ;  /* 0x0000000400047308 */ /* 0x000fe20000000800 */
[----:B------:R-:W-:Y:S01]  /*34b0*/  FMUL R43, R5, -1.4426950216293334961 ;  /* 0xbfb8aa3b052b7820 */ /* 0x000fe20000400000 */
[----:B------:R-:W-:Y:S01]  /*34c0*/  FMUL R85, R11, -1.4426950216293334961 ;  /* 0xbfb8aa3b0b557820 */ /* 0x000fe20000400000 */
[----:B------:R-:W-:-:S05]  /*34d0*/  FMUL R83, R7, -1.4426950216293334961 ;  /* 0xbfb8aa3b07537820 */ /* 0x000fca0000400000 */
[----:B------:R-:W1:Y:S08]  /*34e0*/  MUFU.EX2 R45, R86 ;  /* 0x00000056002d7308 */ /* 0x000e700000000800 */
[----:B------:R2:W3:Y:S08]  /*34f0*/  MUFU.EX2 R47, R85 ;  /* 0x00000055002f7308 */ /* 0x0004f00000000800 */
[----:B------:R-:W4:Y:S01]  /*3500*/  MUFU.EX2 R44, R44 ;  /* 0x0000002c002c7308 */ /* 0x000f220000000800 */
[----:B-1----:R-:W-:Y:S01]  /*3510*/  FADD R45, R45, 1 ;  /* 0x3f8000002d2d7421 */ /* 0x002fe20000000000 */
[----:B------:R-:W-:-:S04]  /*3520*/  MOV R86, R66 ;  /* 0x0000004200567202 */ /* 0x000fc80000000f00 */
[----:B------:R-:W-:Y:S02]  /*3530*/  MOV R24, R86 ;  /* 0x0000005600187202 */ /* 0x000fe40000000f00 */
[----:B------:R-:W1:Y:S01]  /*3540*/  MUFU.EX2 R43, R43 ;  /* 0x0000002b002b7308 */ /* 0x000e620000000800 */
[----:B--2---:R-:W-:Y:S01]  /*3550*/  FADD R85, R4, 1 ;  /* 0x3f80000004557421 */ /* 0x004fe20000000000 */
[----:B------:R-:W-:Y:S01]  /*3560*/  FADD R4, R10, 1 ;  /* 0x3f8000000a047421 */ /* 0x000fe20000000000 */
[----:B---3--:R-:W-:Y:S01]  /*3570*/  FADD R18, R47, 1 ;  /* 0x3f8000002f127421 */ /* 0x008fe20000000000 */
[----:B------:R-:W-:Y:S01]  /*3580*/  FMUL R10, R95, R59 ;  /* 0x0000003b5f0a7220 */ /* 0x000fe20000400000 */
[----:B------:R-:W-:Y:S01]  /*3590*/  FADD R59, R84, 1 ;  /* 0x3f800000543b7421 */ /* 0x000fe20000000000 */
[----:B------:R-:W-:Y:S02]  /*35a0*/  MOV R86, R68 ;  /* 0x0000004400567202 */ /* 0x000fe40000000f00 */
[----:B------:R-:W2:Y:S01]  /*35b0*/  MUFU.EX2 R83, R83 ;  /* 0x0000005300537308 */ /* 0x000ea20000000800 */
[----:B----4-:R-:W-:Y:S01]  /*35c0*/  FADD R47, R44, 1 ;  /* 0x3f8000002c2f7421 */ /* 0x010fe20000000000 */
[----:B------:R-:W-:-:S06]  /*35d0*/  F2FP.BF16.F32.PACK_AB R10, R71, R10 ;  /* 0x0000000a470a723e */ /* 0x000fcc00000010ff */
[----:B------:R3:W4:Y:S01]  /*35e0*/  MUFU.RCP R19, R45 ;  /* 0x0000002d00137308 */ /* 0x0007220000001000 */
[----:B-1----:R-:W-:Y:S01]  /*35f0*/  FADD R16, R43, 1 ;  /* 0x3f8000002b107421 */ /* 0x002fe20000000000 */
[----:B------:R-:W-:Y:S02]  /*3600*/  MOV R43, R86 ;  /* 0x00000056002b7202 */ /* 0x000fe40000000f00 */
[----:B------:R-:W-:-:S04]  /*3610*/  MOV R86, R70 ;  /* 0x0000004600567202 */ /* 0x000fc80000000f00 */
[----:B------:R-:W1:Y:S01]  /*3620*/  MUFU.RCP R4, R4 ;  /* 0x0000000400047308 */ /* 0x000e620000001000 */
[----:B--2---:R-:W-:-:S07]  /*3630*/  FADD R80, R83, 1 ;  /* 0x3f80000053507421 */ /* 0x004fce0000000000 */
[----:B------:R-:W2:Y:S01]  /*3640*/  MUFU.RCP R18, R18 ;  /* 0x0000001200127308 */ /* 0x000ea20000001000 */
[----:B---3--:R-:W-:Y:S01]  /*3650*/  MOV R45, R86 ;  /* 0x00000056002d7202 */ /* 0x008fe20000000f00 */
[----:B----4-:R-:W-:Y:S01]  /*3660*/  FMUL R19, R42, R19 ;  /* 0x000000132a137220 */ /* 0x010fe20000400000 */
[----:B------:R-:W-:-:S03]  /*3670*/  LEA R86, R23, R62, 0xd ;  /* 0x0000003e17567211 */ /* 0x000fc600078e68ff */
[----:B------:R-:W-:Y:S01]  /*3680*/  FMUL R30, R30, R19 ;  /* 0x000000131e1e7220 */ /* 0x000fe20000400000 */
[----:B------:R-:W-:Y:S01]  /*3690*/  MOV R44, R86 ;  /* 0x00000056002c7202 */ /* 0x000fe20000000f00 */
[----:B------:R-:W3:Y:S01]  /*36a0*/  MUFU.RCP R47, R47 ;  /* 0x0000002f002f7308 */ /* 0x000ee20000001000 */
[----:B-1----:R-:W-:Y:S01]  /*36b0*/  FMUL R4, R41, R4 ;  /* 0x0000000429047220 */ /* 0x002fe20000400000 */
[----:B------:R-:W-:Y:S01]  /*36c0*/  LEA R86, R23, R64, 0xd ;  /* 0x0000004017567211 */ /* 0x000fe200078e68ff */
[----:B------:R-:W-:Y:S01]  /*36d0*/  FMUL R23, R27, R8 ;  /* 0x000000081b177220 */ /* 0x000fe20000400000 */
[----:B------:R1:W-:Y:S01]  /*36e0*/  STSM.16.M88.4 [R44], R48 ;  /* 0x000000302c007844 */ /* 0x0003e20000000200 */
[----:B------:R-:W-:Y:S01]  /*36f0*/  FMUL R29, R29, R4 ;  /* 0x000000041d1d7220 */ /* 0x000fe20000400000 */
[----:B------:R-:W-:Y:S02]  /*3700*/  MOV R77, R86 ;  /* 0x00000056004d7202 */ /* 0x000fe40000000f00 */
[----:B------:R-:W4:Y:S01]  /*3710*/  MUFU.RCP R85, R85 ;  /* 0x0000005500557308 */ /* 0x000f220000001000 */
[----:B--2---:R-:W-:Y:S01]  /*3720*/  FMUL R19, R11, R18 ;  /* 0x000000120b137220 */ /* 0x004fe20000400000 */
[----:B------:R1:W-:Y:S01]  /*3730*/  STSM.16.M88.4 [R37], R52 ;  /* 0x0000003425007844 */ /* 0x0003e20000000200 */
[----:B------:R-:W-:-:S02]  /*3740*/  F2FP.BF16.F32.PACK_AB R23, R23, R26 ;  /* 0x0000001a1717723e */ /* 0x000fc400000010ff */
[----:B------:R-:W-:-:S03]  /*3750*/  FMUL R19, R32, R19 ;  /* 0x0000001320137220 */ /* 0x000fc60000400000 */
[----:B------:R-:W2:Y:S01]  /*3760*/  MUFU.RCP R16, R16 ;  /* 0x0000001000107308 */ /* 0x000ea20000001000 */
[C---:B---3--:R-:W-:Y:S01]  /*3770*/  FMUL R8, R6.reuse, R47 ;  /* 0x0000002f06087220 */ /* 0x048fe20000400000 */
[----:B------:R-:W-:Y:S02]  /*3780*/  F2FP.BF16.F32.PACK_AB R6, R6, R11 ;  /* 0x0000000b0606723e */ /* 0x000fe400000010ff */
[----:B------:R-:W-:Y:S01]  /*3790*/  F2FP.BF16.F32.PACK_AB R11, R98, R97 ;  /* 0x00000061620b723e */ /* 0x000fe200000010ff */
[----:B------:R-:W-:Y:S01]  /*37a0*/  FMUL R18, R33, R8 ;  /* 0x0000000821127220 */ /* 0x000fe20000400000 */
[----:B------:R-:W-:Y:S02]  /*37b0*/  F2FP.BF16.F32.PACK_AB R8, R76, R75 ;  /* 0x0000004b4c08723e */ /* 0x000fe400000010ff */
[----:B------:R-:W3:Y:S01]  /*37c0*/  MUFU.RCP R59, R59 ;  /* 0x0000003b003b7308 */ /* 0x000ee20000001000 */
[----:B----4-:R-:W-:Y:S01]  /*37d0*/  FMUL R85, R40, R85 ;  /* 0x0000005528557220 */ /* 0x010fe20000400000 */
[----:B------:R-:W-:-:S06]  /*37e0*/  F2FP.BF16.F32.PACK_AB R18, R18, R19 ;  /* 0x000000131212723e */ /* 0x000fcc00000010ff */
[----:B------:R-:W4:Y:S01]  /*37f0*/  MUFU.RCP R80, R80 ;  /* 0x0000005000507308 */ /* 0x000f220000001000 */
[C---:B--2---:R-:W-:Y:S01]  /*3800*/  FMUL R4, R5.reuse, R16 ;  /* 0x0000001005047220 */ /* 0x044fe20000400000 */
[----:B------:R-:W-:Y:S01]  /*3810*/  FMUL R16, R28, R85 ;  /* 0x000000551c107220 */ /* 0x000fe20000400000 */
[----:B------:R-:W-:Y:S02]  /*3820*/  F2FP.BF16.F32.PACK_AB R5, R5, R42 ;  /* 0x0000002a0505723e */ /* 0x000fe400000010ff */
[----:B------:R-:W-:Y:S01]  /*3830*/  FMUL R31, R31, R4 ;  /* 0x000000041f1f7220 */ /* 0x000fe20000400000 */
[----:B------:R-:W-:Y:S02]  /*3840*/  F2FP.BF16.F32.PACK_AB R4, R41, R40 ;  /* 0x000000282904723e */ /* 0x000fe400000010ff */
[----:B------:R-:W-:Y:S01]  /*3850*/  F2FP.BF16.F32.PACK_AB R16, R29, R16 ;  /* 0x000000101d10723e */ /* 0x000fe200000010ff */
[----:B---3--:R-:W-:Y:S01]  /*3860*/  FMUL R9, R46, R59 ;  /* 0x0000003b2e097220 */ /* 0x008fe20000400000 */
[----:B------:R-:W-:-:S02]  /*3870*/  F2FP.BF16.F32.PACK_AB R59, R39, R38 ;  /* 0x00000026273b723e */ /* 0x000fc400000010ff */
[----:B------:R-:W-:Y:S01]  /*3880*/  F2FP.BF16.F32.PACK_AB R17, R31, R30 ;  /* 0x0000001e1f11723e */ /* 0x000fe200000010ff */
[----:B------:R-:W-:Y:S01]  /*3890*/  FMUL R34, R34, R9 ;  /* 0x0000000922227220 */ /* 0x000fe20000400000 */
[----:B------:R-:W-:Y:S01]  /*38a0*/  F2FP.BF16.F32.PACK_AB R9, R74, R73 ;  /* 0x000000494a09723e */ /* 0x000fe200000010ff */
[----:B------:R1:W-:Y:S01]  /*38b0*/  STSM.16.M88.4 [R77], R56 ;  /* 0x000000384d007844 */ /* 0x0003e20000000200 */
[C---:B----4-:R-:W-:Y:S01]  /*38c0*/  FMUL R80, R7.reuse, R80 ;  /* 0x0000005007507220 */ /* 0x050fe20000400000 */
[----:B------:R-:W-:-:S03]  /*38d0*/  F2FP.BF16.F32.PACK_AB R7, R7, R46 ;  /* 0x0000002e0707723e */ /* 0x000fc600000010ff */
[----:B------:R-:W-:Y:S02]  /*38e0*/  FMUL R35, R35, R80 ;  /* 0x0000005023237220 */ /* 0x000fe40000400000 */
[----:B------:R1:W-:Y:S03]  /*38f0*/  STSM.16.M88.4 [R36], R4 ;  /* 0x0000000424007844 */ /* 0x0003e60000000200 */
[----:B------:R-:W-:Y:S01]  /*3900*/  F2FP.BF16.F32.PACK_AB R19, R35, R34 ;  /* 0x000000222313723e */ /* 0x000fe200000010ff */
[----:B------:R1:W-:Y:S04]  /*3910*/  STSM.16.M88.4 [R24], R8 ;  /* 0x0000000818007844 */ /* 0x0003e80000000200 */
[----:B------:R1:W-:Y:S04]  /*3920*/  STSM.16.M88.4 [R43], R12 ;  /* 0x0000000c2b007844 */ /* 0x0003e80000000200 */
[----:B------:R1:W-:Y:S04]  /*3930*/  STSM.16.M88.4 [R45], R20 ;  /* 0x000000142d007844 */ /* 0x0003e80000000200 */
[----:B------:R1:W-:Y:S01]  /*3940*/  STSM.16.M88.4 [R25], R16 ;  /* 0x0000001019007844 */ /* 0x0003e20000000200 */
[----:B------:R2:W-:Y:S06]  /*3950*/  MEMBAR.ALL.CTA ;  /* 0x0000000000007992 */ /* 0x0005ec0000008000 */
[----:B--2---:R-:W2:Y:S02]  /*3960*/  FENCE.VIEW.ASYNC.S ;  /* 0x00000000000073c6 */ /* 0x004ea40000000000 */
[----:B--2---:R-:W-:Y:S06]  /*3970*/  BAR.SYNC.DEFER_BLOCKING 0x1, 0x80 ;  /* 0x0042000000007b1d */ /* 0x004fec0000010000 */
[----:B------:R-:W-:Y:S05]  /*3980*/  @P0 BRA `(.L_x_37) ;  /* 0x0000000000440947 */ /* 0x000fea0003800000 */
[----:B------:R-:W-:Y:S02]  /*3990*/  USHF.L.U32 UR20, UR20, 0xc, URZ ;  /* 0x0000000c14147899 */ /* 0x000fe400080006ff */
[----:B------:R-:W-:Y:S02]  /*39a0*/  USHF.L.U32 UR8, UR8, 0xc, URZ ;  /* 0x0000000c08087899 */ /* 0x000fe400080006ff */
[----:B------:R-:W-:Y:S02]  /*39b0*/  UIADD3 UR20, UPT, UPT, UR20, UR20, URZ ;  /* 0x0000001414147290 */ /* 0x000fe4000fffe0ff */
[----:B------:R-:W-:Y:S02]  /*39c0*/  USHF.L.U32 UR21, UR5, 0x7, URZ ;  /* 0x0000000705157899 */ /* 0x000fe400080006ff */
[----:B------:R-:W-:Y:S02]  /*39d0*/  UIADD3 UR8, UPT, UPT, UR8, UR8, URZ ;  /* 0x0000000808087290 */ /* 0x000fe4000fffe0ff */
[----:B------:R-:W-:-:S02]  /*39e0*/  ULEA UR22, UR22, UR23, 0x8 ;  /* 0x0000001716167291 */ /* 0x000fc4000f8e40ff */
[----:B------:R-:W-:Y:S02]  /*39f0*/  UIADD3 UR20, UPT, UPT, UR20, 0x400, UR26 ;  /* 0x0000040014147890 */ /* 0x000fe4000fffe01a */
[----:B------:R-:W-:Y:S02]  /*3a00*/  UIADD3 UR9, UPT, UPT, UR21, 0x40, URZ ;  /* 0x0000004015097890 */ /* 0x000fe4000fffe0ff */
[----:B------:R-:W-:Y:S02]  /*3a10*/  UIADD3 UR8, UPT, UPT, UR8, 0x400, UR26 ;  /* 0x0000040008087890 */ /* 0x000fe4000fffe01a */
[----:B------:R-:W-:Y:S01]  /*3a20*/  USHF.L.U32 UR5, UR5, 0x6, URZ ;  /* 0x0000000605057899 */ /* 0x000fe200080006ff */
[----:B------:R-:W-:Y:S02]  /*3a30*/  UMOV UR10, UR22 ;  /* 0x00000016000a7c82 */ /* 0x000fe40008000000 */
[----:B------:R2:W-:Y:S01]  /*3a40*/  UTMASTG.2D [UR20], [UR34], desc[URZ] ;  /* 0x0000ff14220073b5 */ /* 0x0005e20008009000 */
[----:B------:R-:W-:-:S03]  /*3a50*/  UMOV UR6, UR22 ;  /* 0x0000001600067c82 */ /* 0x000fc60008000000 */
[----:B------:R2:W-:Y:S02]  /*3a60*/  UTMASTG.2D [UR8], [UR34], desc[URZ] ;  /* 0x0000ff08220073b5 */ /* 0x0005e40008009000 */
[----:B------:R2:W-:Y:S01]  /*3a70*/  UTMASTG.2D [UR4], [UR32], desc[URZ] ;  /* 0x0000ff04200073b5 */ /* 0x0005e20008009000 */
[----:B------:R0:W-:Y:S01]  /*3a80*/  UTMACMDFLUSH ;  /* 0x00000000000079b7 */ /* 0x0001e20000000000 */
[----:B--2---:R-:W-:-:S04]  /*3a90*/  DEPBAR.LE SB0, 0x3 ;  /* 0x000080c00000791a */ /* 0x004fc80000000000 */
.L_x_37:
[----:B------:R-:W-:Y:S01]  /*3aa0*/  ULEA.HI.SX32 UR30, UR29, UR30, 0x1e ;  /* 0x0000001e1d1e7291 */ /* 0x000fe2000f8ff2ff */
[----:B------:R-:W-:Y:S01]  /*3ab0*/  BAR.SYNC.DEFER_BLOCKING 0x1, 0x80 ;  /* 0x0042000000007b1d */ /* 0x000fe20000010000 */
[----:B------:R-:W-:Y:S01]  /*3ac0*/  ELECT P0, URZ, PT ;  /* 0x0000000000ff782f */ /* 0x000fe20003800000 */
[----:B------:R-:W-:Y:S01]  /*3ad0*/  VIADD R2, R2, 0x1 ;  /* 0x0000000102027836 */ /* 0x000fe20000000000 */
[----:B------:R-:W-:Y:S02]  /*3ae0*/  UIMAD.WIDE.U32 UR8, UR30, UR25, URZ ;  /* 0x000000191e0872a5 */ /* 0x000fe4000f8e00ff */
[----:B------:R-:W-:Y:S02]  /*3af0*/  UISETP.GE.AND UP0, UPT, UR30, 0x200, UPT ;  /* 0x000002001e00788c */ /* 0x000fe4000bf06270 */
[----:B------:R-:W-:Y:S02]  /*3b00*/  UIADD3 UR5, UPT, UPT, UR30, -UR9, URZ ;  /* 0x800000091e057290 */ /* 0x000fe4000fffe0ff */
[----:B------:R-:W-:-:S02]  /*3b10*/  UIADD3 UR28, UPT, UPT, UR28, 0x1, URZ ;  /* 0x000000011c1c7890 */ /* 0x000fc4000fffe0ff */
[----:B------:R-:W-:-:S04]  /*3b20*/  USHF.R.U32.HI UR5, URZ, UR17, UR5 ;  /* 0x00000011ff057299 */ /* 0x000fc80008011605 */
[----:B------:R-:W-:-:S04]  /*3b30*/  UIADD3 UR5, UPT, UPT, UR9, UR5, URZ ;  /* 0x0000000509057290 */ /* 0x000fc8000fffe0ff */
[----:B------:R-:W-:-:S04]  /*3b40*/  USHF.R.U32.HI UR8, URZ, UR16, UR5 ;  /* 0x00000010ff087299 */ /* 0x000fc80008011605 */
[----:B------:R-:W-:Y:S01]  /*3b50*/  UIADD3 UR8, UPT, UPT, -UR8, URZ, URZ ;  /* 0x000000ff08087290 */ /* 0x000fe2000fffe1ff */
[----:B------:R2:W-:Y:S01]  /*3b60*/  @P0 SYNCS.ARRIVE.TRANS64.ART0 RZ, [R3+URZ+0x80], R0 ;  /* 0x0000800003ff09a7 */ /* 0x0005e200085000ff */
[C---:B------:R-:W-:Y:S02]  /*3b70*/  ISETP.NE.AND P0, PT, R2.reuse, 0x2, PT ;  /* 0x000000020200780c */ /* 0x040fe40003f05270 */
[----:B------:R-:W-:Y:S02]  /*3b80*/  UIMAD UR8, UR24, UR8, UR30 ;  /* 0x00000008180872a4 */ /* 0x000fe4000f8e021e */
[----:B------:R-:W-:Y:S02]  /*3b90*/  SEL R2, R2, RZ, P0 ;  /* 0x000000ff02027207 */ /* 0x000fe40000000000 */
[----:B------:R-:W-:-:S07]  /*3ba0*/  UIMAD.WIDE.U32 UR20, UR8, UR11, URZ ;  /* 0x0000000b081472a5 */ /* 0x000fce000f8e00ff */
[----:B------:R-:W-:Y:S02]  /*3bb0*/  UMOV UR9, UR21 ;  /* 0x0000001500097c82 */ /* 0x000fe40008000000 */
[----:B------:R-:W-:-:S04]  /*3bc0*/  UIADD3 UR5, UPT, UPT, UR8, -UR9, URZ ;  /* 0x8000000908057290 */ /* 0x000fc8000fffe0ff */
[----:B------:R-:W-:-:S04]  /*3bd0*/  USHF.R.U32.HI UR5, URZ, UR15, UR5 ;  /* 0x0000000fff057299 */ /* 0x000fc80008011605 */
[----:B------:R-:W-:Y:S01]  /*3be0*/  UIADD3 UR5, UPT, UPT, UR9, UR5, URZ ;  /* 0x0000000509057290 */ /* 0x000fe2000fffe0ff */
[----:B--2---:R-:W-:-:S03]  /*3bf0*/  SEL R3, RZ, 0x1, P0 ;  /* 0x00000001ff037807 */ /* 0x004fc60000000000 */
[----:B------:R-:W-:Y:S01]  /*3c00*/  USHF.R.U32.HI UR6, URZ, UR12, UR5 ;  /* 0x0000000cff067299 */ /* 0x000fe20008011605 */
[----:B------:R-:W-:-:S03]  /*3c10*/  LOP3.LUT R60, R60, R3, RZ, 0x3c, !PT ;  /* 0x000000033c3c7212 */ /* 0x000fc600078e3cff */
[----:B------:R-:W-:Y:S02]  /*3c20*/  UIMAD.WIDE.U32 UR20, UR6, UR19, URZ ;  /* 0x00000013061472a5 */ /* 0x000fe4000f8e00ff */
[----:B------:R-:W-:-:S04]  /*3c30*/  UIADD3 UR22, UPT, UPT, -UR6, URZ, URZ ;  /* 0x000000ff06167290 */ /* 0x000fc8000fffe1ff */
[----:B------:R-:W-:Y:S01]  /*3c40*/  UIMAD UR22, UR7, UR22, UR8 ;  /* 0x00000016071672a4 */ /* 0x000fe2000f8e0208 */
[----:B------:R-:W-:Y:S02]  /*3c50*/  UMOV UR9, UR21 ;  /* 0x0000001500097c82 */ /* 0x000fe40008000000 */
[----:B------:R-:W-:-:S04]  /*3c60*/  UIADD3 UR5, UPT, UPT, UR6, -UR9, URZ ;  /* 0x8000000906057290 */ /* 0x000fc8000fffe0ff */
[----:B------:R-:W-:-:S04]  /*3c70*/  USHF.R.U32.HI UR5, URZ, UR14, UR5 ;  /* 0x0000000eff057299 */ /* 0x000fc80008011605 */
[----:B------:R-:W-:-:S04]  /*3c80*/  UIADD3 UR5, UPT, UPT, UR9, UR5, URZ ;  /* 0x0000000509057290 */ /* 0x000fc8000fffe0ff */
[----:B------:R-:W-:-:S04]  /*3c90*/  USHF.R.U32.HI UR5, URZ, UR13, UR5 ;  /* 0x0000000dff057299 */ /* 0x000fc80008011605 */
[----:B------:R-:W-:-:S04]  /*3ca0*/  UIADD3 UR5, UPT, UPT, -UR5, URZ, URZ ;  /* 0x000000ff05057290 */ /* 0x000fc8000fffe1ff */
[----:B------:R-:W-:Y:S01]  /*3cb0*/  UIMAD UR5, UR18, UR5, UR6 ;  /* 0x00000005120572a4 */ /* 0x000fe2000f8e0206 */
[----:B------:R-:W-:Y:S11]  /*3cc0*/  BRA.U !UP0, `(.L_x_38) ;  /* 0xffffffe508607547 */ /* 0x000ff6000b83ffff */
.L_x_35:
[----:B------:R-:W-:-:S13]  /*3cd0*/  ISETP.NE.AND P0, PT, R69, RZ, PT ;  /* 0x000000ff4500720c */ /* 0x000fda0003f05270 */
[----:B------:R-:W-:Y:S05]  /*3ce0*/  @P0 BRA `(.L_x_39) ;  /* 0x00000000001c0947 */ /* 0x000fea0003800000 */
[----:B------:R-:W2:Y:S01]  /*3cf0*/  S2UR UR4, SR_CgaCtaId ;  /* 0x00000000000479c3 */ /* 0x000ea20000008800 */
[----:B------:R-:W-:Y:S01]  /*3d00*/  ELECT P1, URZ, PT ;  /* 0x0000000000ff782f */ /* 0x000fe20003820000 */
[----:B------:R-:W-:Y:S01]  /*3d10*/  HFMA2 R0, -RZ, RZ, 0, 5.9604644775390625e-08 ;  /* 0x00000001ff007431 */ /* 0x000fe200000001ff */
[----:B------:R-:W-:-:S05]  /*3d20*/  UMOV UR5, 0x40 ;  /* 0x0000004000057882 */ /* 0x000fca0000000000 */
[----:B------:R-:W-:Y:S01]  /*3d30*/  UVIRTCOUNT.DEALLOC.SMPOOL 0x80 ;  /* 0x000000800000784c */ /* 0x000fe20000000000 */
[----:B--2---:R-:W-:-:S09]  /*3d40*/  ULEA UR4, UR4, UR5, 0x18 ;  /* 0x0000000504047291 */ /* 0x004fd2000f8ec0ff */
[----:B------:R2:W-:Y:S03]  /*3d50*/  @P1 STS.U8 [UR4], R0 ;  /* 0x00000000ff001988 */ /* 0x0005e60008000004 */
.L_x_39:
[----:B------:R-:W-:Y:S06]  /*3d60*/  BAR.SYNC.DEFER_BLOCKING 0x1, 0x80 ;  /* 0x0042000000007b1d */ /* 0x000fec0000010000 */
[----:B------:R-:W-:Y:S05]  /*3d70*/  @P0 BRA `(.L_x_40) ;  /* 0x0000000000a00947 */ /* 0x000fea0003800000 */
[----:B------:R-:W3:Y:S01]  /*3d80*/  S2UR UR5, SR_CgaCtaId ;  /* 0x00000000000579c3 */ /* 0x000ee20000008800 */
[----:B------:R-:W-:Y:S01]  /*3d90*/  NOP ;  /* 0x0000000000007918 */ /* 0x000fe20000000000 */
[----:B------:R-:W-:Y:S01]  /*3da0*/  UMOV UR4, 0x50 ;  /* 0x0000005000047882 */ /* 0x000fe20000000000 */
[----:B-1----:R-:W-:Y:S01]  /*3db0*/  LOP3.LUT R4, R67, 0xffff, RZ, 0xc0, !PT ;  /* 0x0000ffff43047812 */ /* 0x002fe200078ec0ff */
[----:B------:R-:W-:Y:S02]  /*3dc0*/  IMAD.MOV.U32 R3, RZ, RZ, 0xf ;  /* 0x0000000fff037424 */ /* 0x000fe400078e00ff */
[----:B------:R-:W-:Y:S01]  /*3dd0*/  IMAD.MOV.U32 R2, RZ, RZ, 0x1 ;  /* 0x00000001ff027424 */ /* 0x000fe200078e00ff */
[----:B------:R-:W-:-:S04]  /*3de0*/  SHF.R.U32.HI R4, RZ, 0x5, R4 ;  /* 0x00000005ff047819 */ /* 0x000fc80000011604 */
[----:B------:R-:W-:Y:S01]  /*3df0*/  SHF.L.U32 R3, R3, R4, RZ ;  /* 0x0000000403037219 */ /* 0x000fe200000006ff */
[----:B------:R-:W-:-:S05]  /*3e00*/  VIADD R5, R4, 0x10 ;  /* 0x0000001004057836 */ /* 0x000fca0000000000 */
[----:B------:R-:W-:Y:S01]  /*3e10*/  SHF.L.U32 R2, R2, R5, RZ ;  /* 0x0000000502027219 */ /* 0x000fe200000006ff */
[----:B---3--:R-:W-:-:S03]  /*3e20*/  ULEA UR5, UR5, UR4, 0x18 ;  /* 0x0000000405057291 */ /* 0x008fc6000f8ec0ff */
[----:B------:R-:W-:-:S04]  /*3e30*/  LOP3.LUT R5, R2, R3, RZ, 0xfc, !PT ;  /* 0x0000000302057212 */ /* 0x000fc800078efcff */
[C---:B------:R-:W-:Y:S02]  /*3e40*/  LOP3.LUT R3, R5.reuse, 0xffff, RZ, 0xc0, !PT ;  /* 0x0000ffff05037812 */ /* 0x040fe400078ec0ff */
[----:B--2---:R-:W1:Y:S02]  /*3e50*/  LDS R0, [UR5] ;  /* 0x00000005ff007984 */ /* 0x004e640008000800 */
[----:B-1----:R-:W-:-:S04]  /*3e60*/  LOP3.LUT R2, R5, 0xffff, R0, 0x80, !PT ;  /* 0x0000ffff05027812 */ /* 0x002fc800078e8000 */
[----:B------:R-:W-:-:S13]  /*3e70*/  ISETP.NE.AND P0, PT, R2, R3, PT ;  /* 0x000000030200720c */ /* 0x000fda0003f05270 */
[----:B------:R-:W-:Y:S05]  /*3e80*/  @P0 BRA `(.L_x_41) ;  /* 0x0000000000500947 */ /* 0x000fea0003800000 */
[----:B------:R-:W-:Y:S02]  /*3e90*/  SHF.R.U32.HI R0, RZ, 0x10, R0 ;  /* 0x00000010ff007819 */ /* 0x000fe40000011600 */
[----:B------:R-:W-:-:S04]  /*3ea0*/  SHF.R.U32.HI R3, RZ, 0x10, R5 ;  /* 0x00000010ff037819 */ /* 0x000fc80000011605 */
[----:B------:R-:W-:-:S04]  /*3eb0*/  LOP3.LUT R0, R0, R3, RZ, 0xc0, !PT ;  /* 0x0000000300007212 */ /* 0x000fc800078ec0ff */
[----:B------:R-:W-:-:S13]  /*3ec0*/  ISETP.NE.AND P0, PT, R0, R3, PT ;  /* 0x000000030000720c */ /* 0x000fda0003f05270 */
[----:B------:R-:W-:Y:S05]  /*3ed0*/  @P0 BRA `(.L_x_42) ;  /* 0x0000000000300947 */ /* 0x000fea0003800000 */
[----:B------:R-:W-:Y:S01]  /*3ee0*/  R2UR UR7, R5 ;  /* 0x00000000050772ca */ /* 0x000fe200000e0000 */
[----:B------:R-:W1:Y:S01]  /*3ef0*/  S2R R2, SR_LANEID ;  /* 0x0000000000027919 */ /* 0x000e620000000000 */
[----:B------:R-:W-:Y:S02]  /*3f00*/  VOTEU.ANY UR6, UPT, PT ;  /* 0x0000000000067886 */ /* 0x000fe400038e0100 */
[----:B------:R-:W-:-:S09]  /*3f10*/  UFLO.U32 UR6, UR6 ;  /* 0x00000006000672bd */ /* 0x000fd200080e0000 */
[----:B------:R-:W-:-:S06]  /*3f20*/  ULOP3.LUT UR7, URZ, UR7, URZ, 0x33, !UPT ;  /* 0x00000007ff077292 */ /* 0x000fcc000f8e33ff */
[----:B------:R-:W-:-:S04]  /*3f30*/  IMAD.U32 R0, RZ, RZ, UR7 ;  /* 0x00000007ff007e24 */ /* 0x000fc8000f8e00ff */
[----:B------:R-:W2:Y:S02]  /*3f40*/  REDUX UR4, R0 ;  /* 0x00000000000473c4 */ /* 0x000ea40000000000 */
[----:B------:R3:W-:Y:S01]  /*3f50*/  UTCATOMSWS.AND URZ, UR7 ;  /* 0x0000000700ff79e3 */ /* 0x0007e20008000000 */
[----:B-1----:R-:W-:Y:S01]  /*3f60*/  ISETP.EQ.U32.AND P0, PT, R2, UR6, PT ;  /* 0x0000000602007c0c */ /* 0x002fe2000bf02070 */
[----:B--2---:R-:W-:-:S12]  /*3f70*/  IMAD.U32 R2, RZ, RZ, UR4 ;  /* 0x00000004ff027e24 */ /* 0x004fd8000f8e00ff */
[----:B------:R3:W-:Y:S01]  /*3f80*/  @P0 ATOMS.AND RZ, [UR5], R2 ;  /* 0x00000002ffff098c */ /* 0x0007e2000a800005 */
[----:B------:R-:W-:Y:S05]  /*3f90*/  BRA `(.L_x_43) ;  /* 0x0000000000147947 */ /* 0x000fea0003800000 */
.L_x_42:
[----:B------:R-:W-:Y:S02]  /*3fa0*/  MOV R2, 0x3fc0 ;  /* 0x00003fc000027802 */ /* 0x000fe40000000f00 */
[----:B------:R-:W-:Y:S05]  /*3fb0*/  CALL.REL.NOINC `($__internal_0_$__cuda_sm10x_tcgen05_guardrail_trap_col_being_dealloced_not_returned_by_alloc) ;  /* 0x0000000000c87944 */ /* 0x000fea0003c00000 */
[----:B------:R-:W-:Y:S05]  /*3fc0*/  BRA `(.L_x_43) ;  /* 0x0000000000087947 */ /* 0x000fea0003800000 */
.L_x_41:
[----:B------:R-:W-:Y:S02]  /*3fd0*/  MOV R2, 0x3ff0 ;  /* 0x00003ff000027802 */ /* 0x000fe40000000f00 */
[----:B------:R-:W-:Y:S05]  /*3fe0*/  CALL.REL.NOINC `($__internal_2_$__cuda_sm10x_tcgen05_guardrail_trap_unallocated_columns_being_dealloced) ;  /* 0x0000000000d47944 */ /* 0x000fea0003c00000 */
.L_x_43:
[----:B------:R-:W-:Y:S01]  /*3ff0*/  NOP ;  /* 0x0000000000007918 */ /* 0x000fe20000000000 */
.L_x_40:
[----:B------:R-:W-:-:S04]  /*4000*/  DEPBAR.LE SB0, 0x0 ;  /* 0x000080000000791a */ /* 0x000fc80000000000 */
[----:B---3--:R-:W-:Y:S05]  /*4010*/  EXIT ;  /* 0x000000000000794d */ /* 0x008fea0003800000 */
.L_x_18:
[----:B------:R-:W-:Y:S02]  /*4020*/  MOV R4, UR23 ;  /* 0x0000001700047c02 */ /* 0x000fe40008000f00 */
[----:B------:R-:W-:Y:S02]  /*4030*/  MOV R5, UR23 ;  /* 0x0000001700057c02 */ /* 0x000fe40008000f00 */
[----:B------:R-:W-:-:S07]  /*4040*/  MOV R2, UR9 ;  /* 0x0000000900027c02 */ /* 0x000fce0008000f00 */
.L_x_44:
[----:B-1----:R1:W2:Y:S02]  /*4050*/  SYNCS.PHASECHK.TRANS64.TRYWAIT P0, [R2+URZ+0x38], R5 ;  /* 0x00003805020075a7 */ /* 0x0022a400080011ff */
[----:B--2---:R-:W-:Y:S05]  /*4060*/  @!P0 NANOSLEEP.SYNCS 0x989680 ;  /* 0x009896800000895d */ /* 0x004fea0003900000 */
[----:B------:R-:W2:Y:S02]  /*4070*/  @!P0 SYNCS.PHASECHK.TRANS64 P0, [R2+URZ+0x38], R5 ;  /* 0x00003805020085a7 */ /* 0x000ea400080010ff */
[----:B--2---:R-:W-:Y:S05]  /*4080*/  @!P0 BRA `(.L_x_44) ;  /* 0xfffffffc00f08947 */ /* 0x004fea000383ffff */
[----:B------:R-:W-:Y:S05]  /*4090*/  BRA `(.L_x_17) ;  /* 0xffffffc800c87947 */ /* 0x000fea000383ffff */
.L_x_21:
[----:B------:R-:W-:Y:S02]  /*40a0*/  MOV R4, UR5 ;  /* 0x0000000500047c02 */ /* 0x000fe40008000f00 */
[----:B------:R-:W-:Y:S02]  /*40b0*/  MOV R5, UR5 ;  /* 0x0000000500057c02 */ /* 0x000fe40008000f00 */
[----:B------:R-:W-:-:S07]  /*40c0*/  MOV R2, UR4 ;  /* 0x0000000400027c02 */ /* 0x000fce0008000f00 */
.L_x_45:
[----:B-1----:R1:W5:Y:S02]  /*40d0*/  SYNCS.PHASECHK.TRANS64.TRYWAIT P0, [R2+URZ+0x38], R5 ;  /* 0x00003805020075a7 */ /* 0x00236400080011ff */
[----:B-----5:R-:W-:Y:S05]  /*40e0*/  @!P0 NANOSLEEP.SYNCS 0x989680 ;  /* 0x009896800000895d */ /* 0x020fea0003900000 */
[----:B------:R-:W5:Y:S02]  /*40f0*/  @!P0 SYNCS.PHASECHK.TRANS64 P0, [R2+URZ+0x38], R5 ;  /* 0x00003805020085a7 */ /* 0x000f6400080010ff */
[----:B-----5:R-:W-:Y:S05]  /*4100*/  @!P0 BRA `(.L_x_45) ;  /* 0xfffffffc00f08947 */ /* 0x020fea000383ffff */
[----:B------:R-:W-:Y:S05]  /*4110*/  BRA `(.L_x_46) ;  /* 0xffffffcc00e47947 */ /* 0x000fea000383ffff */
.L_x_24:
[----:B------:R-:W-:Y:S02]  /*4120*/  MOV R2, UR7 ;  /* 0x0000000700027c02 */ /* 0x000fe40008000f00 */
[-C--:B------:R-:W-:Y:S02]  /*4130*/  MOV R6, R3.reuse ;  /* 0x0000000300067202 */ /* 0x080fe40000000f00 */
[----:B------:R-:W-:-:S07]  /*4140*/  MOV R7, R3 ;  /* 0x0000000300077202 */ /* 0x000fce0000000f00 */
.L_x_47:
[----:B-1----:R1:W4:Y:S02]  /*4150*/  SYNCS.PHASECHK.TRANS64.TRYWAIT P0, [R2+URZ+0x80], R7 ;  /* 0x00008007020075a7 */ /* 0x00232400080011ff */
[----:B----4-:R-:W-:Y:S05]  /*4160*/  @!P0 NANOSLEEP.SYNCS 0x989680 ;  /* 0x009896800000895d */ /* 0x010fea0003900000 */
[----:B------:R-:W4:Y:S02]  /*4170*/  @!P0 SYNCS.PHASECHK.TRANS64 P0, [R2+URZ+0x80], R7 ;  /* 0x00008007020085a7 */ /* 0x000f2400080010ff */
[----:B----4-:R-:W-:Y:S05]  /*4180*/  @!P0 BRA `(.L_x_47) ;  /* 0xfffffffc00f08947 */ /* 0x010fea000383ffff */
[----:B------:R-:W-:Y:S05]  /*4190*/  BRA `(.L_x_48) ;  /* 0xffffffd000cc7947 */ /* 0x000fea000383ffff */
.L_x_26:
[----:B------:R-:W-:Y:S02]  /*41a0*/  MOV R6, UR20 ;  /* 0x0000001400067c02 */ /* 0x000fe40008000f00 */
[----:B------:R-:W-:Y:S02]  /*41b0*/  MOV R7, UR20 ;  /* 0x0000001400077c02 */ /* 0x000fe40008000f00 */
[----:B------:R-:W-:Y:S07]  /*41c0*/  MOV R2, UR5 ;  /* 0x0000000500027c02 */ /* 0x000fee0008000f00 */
.L_x_49:
[----:B-1----:R1:W4:Y:S02]  /*41d0*/  SYNCS.PHASECHK.TRANS64.TRYWAIT P0, [R2+URZ], R7 ;  /* 0x00000007020075a7 */ /* 0x00232400080011ff */
[----:B----4-:R-:W-:Y:S05]  /*41e0*/  @!P0 NANOSLEEP.SYNCS 0x989680 ;  /* 0x009896800000895d */ /* 0x010fea0003900000 */
[----:B------:R-:W4:Y:S02]  /*41f0*/  @!P0 SYNCS.PHASECHK.TRANS64 P0, [R2+URZ], R7 ;  /* 0x00000007020085a7 */ /* 0x000f2400080010ff */
[----:B----4-:R-:W-:Y:S05]  /*4200*/  @!P0 BRA `(.L_x_49) ;  /* 0xfffffffc00f08947 */ /* 0x010fea000383ffff */
[----:B------:R-:W-:Y:S05]  /*4210*/  BRA `(.L_x_25) ;  /* 0xffffffd400147947 */ /* 0x000fea000383ffff */
.L_x_29:
[----:B------:R-:W-:-:S07]  /*4220*/  MOV R5, R4 ;  /* 0x0000000400057202 */ /* 0x000fce0000000f00 */
.L_x_50:
[----:B----4-:R4:W1:Y:S02]  /*4230*/  SYNCS.PHASECHK.TRANS64.TRYWAIT P0, [R2+URZ+0x80], R5 ;  /* 0x00008005020075a7 */ /* 0x01086400080011ff */
[----:B-1----:R-:W-:Y:S05]  /*4240*/  @!P0 NANOSLEEP.SYNCS 0x989680 ;  /* 0x009896800000895d */ /* 0x002fea0003900000 */
[----:B------:R-:W1:Y:S02]  /*4250*/  @!P0 SYNCS.PHASECHK.TRANS64 P0, [R2+URZ+0x80], R5 ;  /* 0x00008005020085a7 */ /* 0x000e6400080010ff */
[----:B-1----:R-:W-:Y:S05]  /*4260*/  @!P0 BRA `(.L_x_50) ;  /* 0xfffffffc00f08947 */ /* 0x002fea000383ffff */
[----:B------:R-:W-:Y:S05]  /*4270*/  BRA `(.L_x_22) ;  /* 0xffffffd400bc7947 */ /* 0x000fea000383ffff */
.L_x_36:
[----:B------:R-:W-:-:S07]  /*4280*/  MOV R7, R6 ;  /* 0x0000000600077202 */ /* 0x000fce0000000f00 */
.L_x_51:
[----:B-1----:R1:W2:Y:S02]  /*4290*/  SYNCS.PHASECHK.TRANS64.TRYWAIT P0, [R3+URZ+0x70], R7 ;  /* 0x00007007030075a7 */ /* 0x0022a400080011ff */
[----:B--2---:R-:W-:Y:S05]  /*42a0*/  @!P0 NANOSLEEP.SYNCS 0x989680 ;  /* 0x009896800000895d */ /* 0x004fea0003900000 */
[----:B------:R-:W2:Y:S02]  /*42b0*/  @!P0 SYNCS.PHASECHK.TRANS64 P0, [R3+URZ+0x70], R7 ;  /* 0x00007007030085a7 */ /* 0x000ea400080010ff */
[----:B--2---:R-:W-:Y:S05]  /*42c0*/  @!P0 BRA `(.L_x_51) ;  /* 0xfffffffc00f08947 */ /* 0x004fea000383ffff */
[----:B------:R-:W-:Y:S05]  /*42d0*/  BRA `(.L_x_52) ;  /* 0xffffffdc00f47947 */ /* 0x000fea000383ffff */
        .weak           $__internal_0_$__cuda_sm10x_tcgen05_guardrail_trap_col_being_dealloced_not_returned_by_alloc
        .type           $__internal_0_$__cuda_sm10x_tcgen05_guardrail_trap_col_being_dealloced_not_returned_by_alloc,@function
        .size           $__internal_0_$__cuda_sm10x_tcgen05_guardrail_trap_col_being_dealloced_not_returned_by_alloc,($__internal_1_$__cuda_sm10x_tcgen05_guardrail_trap_phase_invalid_during_alloc - $__internal_0_$__cuda_sm10x_tcgen05_guardrail_trap_col_being_dealloced_not_returned_by_alloc)
$__internal_0_$__cuda_sm10x_tcgen05_guardrail_trap_col_being_dealloced_not_returned_by_alloc:
[----:B------:R-:W-:Y:S05]  /*42e0*/  BPT.TRAP 0x1 ;  /* 0x000000040000795c */ /* 0x000fea0000300000 */
[----:B------:R-:W-:-:S04]  /*42f0*/  HFMA2 R3, -RZ, RZ, 0, 0 ;  /* 0x00000000ff037431 */ /* 0x000fc800000001ff */
[----:B------:R-:W-:Y:S05]  /*4300*/  RET.REL.NODEC R2 `(kernel_cutlass_kernel_cudnngemm_swigludense_gemm_persistent_swigluPersistentDenseGemmKernel_object_at__TiledMMA_ThrLayoutVMNK11110000_PermutationMNK____MMAAtom_ThrID10_ShapeMNK6412832_TVL_0) ;  /* 0xffffffbc023c7950 */ /* 0x000fea0003c3ffff */
        .weak           $__internal_1_$__cuda_sm10x_tcgen05_guardrail_trap_phase_invalid_during_alloc
        .type           $__internal_1_$__cuda_sm10x_tcgen05_guardrail_trap_phase_invalid_during_alloc,@function
        .size           $__internal_1_$__cuda_sm10x_tcgen05_guardrail_trap_phase_invalid_during_alloc,($__internal_2_$__cuda_sm10x_tcgen05_guardrail_trap_unallocated_columns_being_dealloced - $__internal_1_$__cuda_sm10x_tcgen05_guardrail_trap_phase_invalid_during_alloc)
$__internal_1_$__cuda_sm10x_tcgen05_guardrail_trap_phase_invalid_during_alloc:
[----:B------:R-:W-:Y:S05]  /*4310*/  BPT.TRAP 0x1 ;  /* 0x000000040000795c */ /* 0x000fea0000300000 */
[----:B------:R-:W-:-:S04]  /*4320*/  MOV R3, 0x0 ;  /* 0x0000000000037802 */ /* 0x000fc80000000f00 */
[----:B------:R-:W-:Y:S05]  /*4330*/  RET.REL.NODEC R2 `(kernel_cutlass_kernel_cudnngemm_swigludense_gemm_persistent_swigluPersistentDenseGemmKernel_object_at__TiledMMA_ThrLayoutVMNK11110000_PermutationMNK____MMAAtom_ThrID10_ShapeMNK6412832_TVL_0) ;  /* 0xffffffbc02307950 */ /* 0x000fea0003c3ffff */
        .weak           $__internal_2_$__cuda_sm10x_tcgen05_guardrail_trap_unallocated_columns_being_dealloced
        .type           $__internal_2_$__cuda_sm10x_tcgen05_guardrail_trap_unallocated_columns_being_dealloced,@function
        .size           $__internal_2_$__cuda_sm10x_tcgen05_guardrail_trap_unallocated_columns_being_dealloced,(.L_x_56 - $__internal_2_$__cuda_sm10x_tcgen05_guardrail_trap_unallocated_columns_being_dealloced)
$__internal_2_$__cuda_sm10x_tcgen05_guardrail_trap_unallocated_columns_being_dealloced:
[----:B------:R-:W-:Y:S05]  /*4340*/  BPT.TRAP 0x1 ;  /* 0x000000040000795c */ /* 0x000fea0000300000 */
[----:B------:R-:W-:-:S04]  /*4350*/  HFMA2 R3, -RZ, RZ, 0, 0 ;  /* 0x00000000ff037431 */ /* 0x000fc800000001ff */
[----:B------:R-:W-:Y:S05]  /*4360*/  RET.REL.NODEC R2 `(kernel_cutlass_kernel_cudnngemm_swigludense_gemm_persistent_swigluPersistentDenseGemmKernel_object_at__TiledMMA_ThrLayoutVMNK11110000_PermutationMNK____MMAAtom_ThrID10_ShapeMNK6412832_TVL_0) ;  /* 0xffffffbc02247950 */ /* 0x000fea0003c3ffff */
.L_x_53:
[----:B------:R-:W-:-:S00]  /*4370*/  BRA `(.L_x_53) ;  /* 0xfffffffc00fc7947 */ /* 0x000fc0000383ffff */
[----:B------:R-:W-:-:S00]  /*4380*/  NOP ;  /* 0x0000000000007918 */ /* 0x000fc00000000000 */
[----:B------:R-:W-:-:S00]  /*4390*/  NOP ;  /* 0x0000000000007918 */ /* 0x000fc00000000000 */
[----:B------:R-:W-:-:S00]  /*43a0*/  NOP ;  /* 0x0000000000007918 */ /* 0x000fc00000000000 */
[----:B------:R-:W-:-:S00]  /*43b0*/  NOP ;  /* 0x0000000000007918 */ /* 0x000fc00000000000 */
[----:B------:R-:W-:-:S00]  /*43c0*/  NOP ;  /* 0x0000000000007918 */ /* 0x000fc00000000000 */
[----:B------:R-:W-:-:S00]  /*43d0*/  NOP ;  /* 0x0000000000007918 */ /* 0x000fc00000000000 */
[----:B------:R-:W-:-:S00]  /*43e0*/  NOP ;  /* 0x0000000000007918 */ /* 0x000fc00000000000 */
[----:B------:R-:W-:-:S00]  /*43f0*/  NOP ;  /* 0x0000000000007918 */ /* 0x000fc00000000000 */
.L_x_56:


//--------------------- .nv.shared.kernel_cutlass_kernel_cudnngemm_swigludense_gemm_persistent_swigluPersistentDenseGemmKernel_object_at__TiledMMA_ThrLayoutVMNK11110000_PermutationMNK____MMAAtom_ThrID10_ShapeMNK6412832_TVL_0 --------------------------
	.section	.nv.shared.kernel_cutlass_kernel_cudnngemm_swigludense_gemm_persistent_swigluPersistentDenseGemmKernel_object_at__TiledMMA_ThrLayoutVMNK11110000_PermutationMNK____MMAAtom_ThrID10_ShapeMNK6412832_TVL_0,"aw",@nobits
	.sectionflags	@""
	.align	1024
	.zero		1024


//--------------------- .nv.shared.reserved.0     --------------------------
	.section	.nv.shared.reserved.0,"aw",@nobits
	.align	8
	.weak		__nv_reservedSMEM_offset_0_alias
	.size		__nv_reservedSMEM_offset_0_alias, 0, 64
	.other		__nv_reservedSMEM_offset_0_alias,@"STO_CUDA_RESERVED_SHARED STV_DEFAULT"
__nv_reservedSMEM_offset_0_alias:
	.zero		0
.nv.shared.reserved.0:
	.zero		64
	.weak		__nv_reservedSMEM_allocation_phase
	.type		__nv_reservedSMEM_allocation_phase,@object
	.size		__nv_reservedSMEM_allocation_phase,(.L_0 - __nv_reservedSMEM_allocation_phase)
__nv_reservedSMEM_allocation_phase:
	.zero		1
.L_0:
	.zero		7
	.weak		__nv_reservedSMEM_devtool_atexit_pc
	.type		__nv_reservedSMEM_devtool_atexit_pc,@object
	.size		__nv_reservedSMEM_devtool_atexit_pc,(__nv_reservedSMEM_allocation_mask - __nv_reservedSMEM_devtool_atexit_pc)
__nv_reservedSMEM_devtool_atexit_pc:
	.zero		8
	.weak		__nv_reservedSMEM_allocation_mask
	.type		__nv_reservedSMEM_allocation_mask,@object
	.size		__nv_reservedSMEM_allocation_mask,(.L_2 - __nv_reservedSMEM_allocation_mask)
__nv_reservedSMEM_allocation_mask:
	.zero		4
.L_2:


//--------------------- .nv.constant0.kernel_cutlass_kernel_cudnngemm_swigludense_gemm_persistent_swigluPersistentDenseGemmKernel_object_at__TiledMMA_ThrLayoutVMNK11110000_PermutationMNK____MMAAtom_ThrID10_ShapeMNK6412832_TVL_0 --------------------------
	.section	.nv.constant0.kernel_cutlass_kernel_cudnngemm_swigludense_gemm_persistent_swigluPersistentDenseGemmKernel_object_at__TiledMMA_ThrLayoutVMNK11110000_PermutationMNK____MMAAtom_ThrID10_ShapeMNK6412832_TVL_0,"a",@progbits
	.sectionflags	@""
	.align	4
.nv.constant0.kernel_cutlass_kernel_cudnngemm_swigludense_gemm_persistent_swigluPersistentDenseGemmKernel_object_at__TiledMMA_ThrLayoutVMNK11110000_PermutationMNK____MMAAtom_ThrID10_ShapeMNK6412832_TVL_0:
	.zero		1512


//--------------------- SYMBOLS --------------------------

	.type		.nv.reservedSmem.offset0,@object
	.size		.nv.reservedSmem.offset0,0x4
	.type		.nv.reservedSmem.cap,@object
	.size		.nv.reservedSmem.cap,0x4
